//
// Generated by NVIDIA NVVM Compiler
//
// Compiler Build ID: CL-36424714
// Cuda compilation tools, release 13.0, V13.0.88
// Based on NVVM 20.0.0
//

.version 9.0
.target sm_100
.address_size 64

	// .globl	_Z18findMaxIndexKernelP7double2PiPdiiS1_
// _ZZ18findMaxIndexKernelP7double2PiPdiiS1_E11sharedArray has been demoted
// _ZZ18findMaxIndexKernelP7double2PiPdiiS1_E11sharedIndex has been demoted
.extern .shared .align 16 .b8 shared_memory[];
.extern .shared .align 16 .b8 shared_mem[];

.visible .entry _Z18findMaxIndexKernelP7double2PiPdiiS1_(
	.param .u64 .ptr .align 1 _Z18findMaxIndexKernelP7double2PiPdiiS1__param_0,
	.param .u64 .ptr .align 1 _Z18findMaxIndexKernelP7double2PiPdiiS1__param_1,
	.param .u64 .ptr .align 1 _Z18findMaxIndexKernelP7double2PiPdiiS1__param_2,
	.param .u32 _Z18findMaxIndexKernelP7double2PiPdiiS1__param_3,
	.param .u32 _Z18findMaxIndexKernelP7double2PiPdiiS1__param_4,
	.param .u64 .ptr .align 1 _Z18findMaxIndexKernelP7double2PiPdiiS1__param_5
)
{
	.reg .pred 	%p<9>;
	.reg .b32 	%r<24>;
	.reg .b64 	%rd<16>;
	.reg .b64 	%fd<9>;
	// demoted variable
	.shared .align 16 .b8 _ZZ18findMaxIndexKernelP7double2PiPdiiS1_E11sharedArray[16384];
	// demoted variable
	.shared .align 4 .b8 _ZZ18findMaxIndexKernelP7double2PiPdiiS1_E11sharedIndex[4096];
	ld.param.u64 	%rd1, [_Z18findMaxIndexKernelP7double2PiPdiiS1__param_0];
	ld.param.u64 	%rd2, [_Z18findMaxIndexKernelP7double2PiPdiiS1__param_1];
	ld.param.u64 	%rd3, [_Z18findMaxIndexKernelP7double2PiPdiiS1__param_2];
	ld.param.u32 	%r9, [_Z18findMaxIndexKernelP7double2PiPdiiS1__param_3];
	ld.param.u32 	%r10, [_Z18findMaxIndexKernelP7double2PiPdiiS1__param_4];
	ld.param.u64 	%rd4, [_Z18findMaxIndexKernelP7double2PiPdiiS1__param_5];
	mov.u32 	%r1, %tid.x;
	mov.u32 	%r11, %ctaid.x;
	mov.u32 	%r23, %ntid.x;
	mad.lo.s32 	%r3, %r11, %r23, %r1;
	setp.ge.s32 	%p1, %r3, %r9;
	shl.b32 	%r12, %r1, 4;
	mov.u32 	%r13, _ZZ18findMaxIndexKernelP7double2PiPdiiS1_E11sharedArray;
	add.s32 	%r4, %r13, %r12;
	shl.b32 	%r14, %r1, 2;
	mov.u32 	%r15, _ZZ18findMaxIndexKernelP7double2PiPdiiS1_E11sharedIndex;
	add.s32 	%r5, %r15, %r14;
	@%p1 bra 	$L__BB0_2;
	cvta.to.global.u64 	%rd5, %rd1;
	mul.wide.s32 	%rd6, %r3, 16;
	add.s64 	%rd7, %rd5, %rd6;
	ld.global.v2.f64 	{%fd4, %fd5}, [%rd7];
	st.shared.v2.f64 	[%r4], {%fd4, %fd5};
	st.shared.u32 	[%r5], %r3;
	bra.uni 	$L__BB0_3;
$L__BB0_2:
	mov.f64 	%fd2, 0d0000000000000000;
	mov.f64 	%fd3, 0dC058C00000000000;
	st.shared.v2.f64 	[%r4], {%fd3, %fd2};
	mov.b32 	%r16, -1;
	st.shared.u32 	[%r5], %r16;
$L__BB0_3:
	bar.sync 	0;
	setp.lt.u32 	%p2, %r23, 2;
	@%p2 bra 	$L__BB0_8;
$L__BB0_4:
	mov.u32 	%r6, %r23;
	shr.u32 	%r23, %r6, 1;
	setp.ge.u32 	%p3, %r1, %r23;
	add.s32 	%r17, %r23, %r3;
	setp.ge.s32 	%p4, %r17, %r9;
	or.pred  	%p5, %p3, %p4;
	@%p5 bra 	$L__BB0_7;
	ld.shared.f64 	%fd6, [%r4];
	shl.b32 	%r18, %r23, 4;
	add.s32 	%r8, %r4, %r18;
	ld.shared.f64 	%fd1, [%r8];
	setp.geu.f64 	%p6, %fd6, %fd1;
	@%p6 bra 	$L__BB0_7;
	ld.shared.f64 	%fd7, [%r8+8];
	st.shared.v2.f64 	[%r4], {%fd1, %fd7};
	shl.b32 	%r19, %r23, 2;
	add.s32 	%r20, %r5, %r19;
	ld.shared.u32 	%r21, [%r20];
	st.shared.u32 	[%r5], %r21;
$L__BB0_7:
	bar.sync 	0;
	setp.gt.u32 	%p7, %r6, 3;
	@%p7 bra 	$L__BB0_4;
$L__BB0_8:
	setp.ne.s32 	%p8, %r1, 0;
	@%p8 bra 	$L__BB0_10;
	ld.shared.u32 	%r22, [_ZZ18findMaxIndexKernelP7double2PiPdiiS1_E11sharedIndex];
	cvta.to.global.u64 	%rd8, %rd2;
	mul.wide.s32 	%rd9, %r10, 4;
	add.s64 	%rd10, %rd8, %rd9;
	st.global.u32 	[%rd10], %r22;
	ld.shared.f64 	%fd8, [_ZZ18findMaxIndexKernelP7double2PiPdiiS1_E11sharedArray];
	cvta.to.global.u64 	%rd11, %rd3;
	mul.wide.s32 	%rd12, %r10, 8;
	add.s64 	%rd13, %rd11, %rd12;
	st.global.f64 	[%rd13], %fd8;
	cvta.to.global.u64 	%rd14, %rd4;
	add.s64 	%rd15, %rd14, %rd9;
	st.global.u32 	[%rd15], %r10;
$L__BB0_10:
	ret;

}
	// .globl	_Z11compute_idxiPiS_ixS_
.visible .entry _Z11compute_idxiPiS_ixS_(
	.param .u32 _Z11compute_idxiPiS_ixS__param_0,
	.param .u64 .ptr .align 1 _Z11compute_idxiPiS_ixS__param_1,
	.param .u64 .ptr .align 1 _Z11compute_idxiPiS_ixS__param_2,
	.param .u32 _Z11compute_idxiPiS_ixS__param_3,
	.param .u64 _Z11compute_idxiPiS_ixS__param_4,
	.param .u64 .ptr .align 1 _Z11compute_idxiPiS_ixS__param_5
)
{
	.reg .pred 	%p<31>;
	.reg .b32 	%r<335>;
	.reg .b64 	%rd<63>;

	ld.param.u32 	%r78, [_Z11compute_idxiPiS_ixS__param_0];
	ld.param.u64 	%rd7, [_Z11compute_idxiPiS_ixS__param_1];
	ld.param.u64 	%rd8, [_Z11compute_idxiPiS_ixS__param_2];
	ld.param.u32 	%r79, [_Z11compute_idxiPiS_ixS__param_3];
	ld.param.u64 	%rd9, [_Z11compute_idxiPiS_ixS__param_4];
	ld.param.u64 	%rd6, [_Z11compute_idxiPiS_ixS__param_5];
	cvta.to.global.u64 	%rd1, %rd7;
	cvta.to.global.u64 	%rd2, %rd8;
	mov.u32 	%r80, %ntid.x;
	mov.u32 	%r81, %ctaid.x;
	mov.u32 	%r82, %tid.x;
	mad.lo.s32 	%r1, %r80, %r81, %r82;
	mul.lo.s32 	%r2, %r79, %r1;
	cvt.u32.u64 	%r83, %rd9;
	mul.lo.s32 	%r84, %r78, %r83;
	shl.b32 	%r3, %r84, 1;
	cvt.s64.s32 	%rd10, %r1;
	setp.le.s64 	%p2, %rd9, %rd10;
	@%p2 bra 	$L__BB1_41;
	setp.lt.s32 	%p3, %r79, 1;
	@%p3 bra 	$L__BB1_22;
	and.b32  	%r4, %r79, 3;
	setp.lt.u32 	%p4, %r79, 4;
	mov.u32 	%r303, %r79;
	mov.u32 	%r306, %r1;
	@%p4 bra 	$L__BB1_5;
	and.b32  	%r5, %r79, 2147483644;
	add.s32 	%r6, %r2, -1;
	mov.b32 	%r307, 0;
	cvt.s64.s32 	%rd13, %r2;
	mov.u32 	%r305, %r79;
	mov.u32 	%r306, %r1;
$L__BB1_4:
	.pragma "nounroll";
	add.s32 	%r86, %r305, %r6;
	mul.wide.s32 	%rd11, %r86, 4;
	add.s64 	%rd12, %rd1, %rd11;
	shr.u32 	%r87, %r306, 31;
	add.s32 	%r88, %r306, %r87;
	and.b32  	%r89, %r88, -2;
	sub.s32 	%r90, %r306, %r89;
	st.global.u32 	[%rd12], %r90;
	shr.s32 	%r91, %r88, 1;
	shr.u32 	%r92, %r88, 31;
	add.s32 	%r93, %r91, %r92;
	and.b32  	%r94, %r93, -2;
	sub.s32 	%r95, %r91, %r94;
	st.global.u32 	[%rd12+-4], %r95;
	shr.s32 	%r96, %r306, 31;
	shr.u32 	%r97, %r96, 30;
	add.s32 	%r98, %r306, %r97;
	shr.s32 	%r99, %r98, 2;
	shr.u32 	%r100, %r98, 31;
	add.s32 	%r101, %r99, %r100;
	and.b32  	%r102, %r101, -2;
	sub.s32 	%r103, %r99, %r102;
	st.global.u32 	[%rd12+-8], %r103;
	shr.u32 	%r104, %r96, 29;
	add.s32 	%r105, %r306, %r104;
	shr.s32 	%r106, %r105, 3;
	add.s32 	%r303, %r305, -4;
	shr.u32 	%r107, %r105, 31;
	add.s32 	%r108, %r106, %r107;
	and.b32  	%r109, %r108, -2;
	sub.s32 	%r110, %r106, %r109;
	cvt.s64.s32 	%rd14, %r305;
	add.s64 	%rd15, %rd14, %rd13;
	shl.b64 	%rd16, %rd15, 2;
	add.s64 	%rd17, %rd1, %rd16;
	st.global.u32 	[%rd17+-16], %r110;
	shr.u32 	%r111, %r96, 28;
	add.s32 	%r112, %r306, %r111;
	shr.s32 	%r306, %r112, 4;
	add.s32 	%r307, %r307, 4;
	setp.eq.s32 	%p5, %r307, %r5;
	mov.u32 	%r305, %r303;
	@%p5 bra 	$L__BB1_5;
	bra.uni 	$L__BB1_4;
$L__BB1_5:
	setp.eq.s32 	%p6, %r4, 0;
	@%p6 bra 	$L__BB1_10;
	setp.eq.s32 	%p7, %r4, 1;
	@%p7 bra 	$L__BB1_8;
	cvt.s64.s32 	%rd18, %r2;
	cvt.s64.s32 	%rd19, %r303;
	add.s64 	%rd20, %rd19, %rd18;
	shl.b64 	%rd21, %rd20, 2;
	add.s64 	%rd22, %rd1, %rd21;
	shr.u32 	%r113, %r306, 31;
	add.s32 	%r114, %r306, %r113;
	and.b32  	%r115, %r114, -2;
	sub.s32 	%r116, %r306, %r115;
	st.global.u32 	[%rd22+-4], %r116;
	shr.s32 	%r117, %r114, 1;
	add.s32 	%r303, %r303, -2;
	shr.u32 	%r118, %r114, 31;
	add.s32 	%r119, %r117, %r118;
	and.b32  	%r120, %r119, -2;
	sub.s32 	%r121, %r117, %r120;
	st.global.u32 	[%rd22+-8], %r121;
	shr.s32 	%r122, %r306, 31;
	shr.u32 	%r123, %r122, 30;
	add.s32 	%r124, %r306, %r123;
	shr.s32 	%r306, %r124, 2;
$L__BB1_8:
	and.b32  	%r125, %r79, 1;
	setp.eq.b32 	%p8, %r125, 1;
	not.pred 	%p9, %p8;
	@%p9 bra 	$L__BB1_10;
	shr.u32 	%r126, %r306, 31;
	add.s32 	%r127, %r306, %r126;
	and.b32  	%r128, %r127, -2;
	sub.s32 	%r129, %r306, %r128;
	cvt.s64.s32 	%rd23, %r2;
	cvt.s64.s32 	%rd24, %r303;
	add.s64 	%rd25, %rd24, %rd23;
	shl.b64 	%rd26, %rd25, 2;
	add.s64 	%rd27, %rd1, %rd26;
	st.global.u32 	[%rd27+-4], %r129;
$L__BB1_10:
	and.b32  	%r13, %r79, 15;
	setp.lt.u32 	%p10, %r79, 16;
	mov.b32 	%r308, 0;
	@%p10 bra 	$L__BB1_13;
	and.b32  	%r308, %r79, 2147483632;
	mov.b32 	%r332, 0;
$L__BB1_12:
	.pragma "nounroll";
	add.s32 	%r132, %r332, %r2;
	mul.wide.s32 	%rd28, %r132, 4;
	add.s64 	%rd29, %rd1, %rd28;
	ld.global.u32 	%r133, [%rd29];
	add.s64 	%rd30, %rd2, %rd28;
	st.global.u32 	[%rd30], %r133;
	ld.global.u32 	%r134, [%rd29+4];
	st.global.u32 	[%rd30+4], %r134;
	ld.global.u32 	%r135, [%rd29+8];
	st.global.u32 	[%rd30+8], %r135;
	ld.global.u32 	%r136, [%rd29+12];
	st.global.u32 	[%rd30+12], %r136;
	ld.global.u32 	%r137, [%rd29+16];
	st.global.u32 	[%rd30+16], %r137;
	ld.global.u32 	%r138, [%rd29+20];
	st.global.u32 	[%rd30+20], %r138;
	ld.global.u32 	%r139, [%rd29+24];
	st.global.u32 	[%rd30+24], %r139;
	ld.global.u32 	%r140, [%rd29+28];
	st.global.u32 	[%rd30+28], %r140;
	ld.global.u32 	%r141, [%rd29+32];
	st.global.u32 	[%rd30+32], %r141;
	ld.global.u32 	%r142, [%rd29+36];
	st.global.u32 	[%rd30+36], %r142;
	ld.global.u32 	%r143, [%rd29+40];
	st.global.u32 	[%rd30+40], %r143;
	ld.global.u32 	%r144, [%rd29+44];
	st.global.u32 	[%rd30+44], %r144;
	ld.global.u32 	%r145, [%rd29+48];
	st.global.u32 	[%rd30+48], %r145;
	ld.global.u32 	%r146, [%rd29+52];
	st.global.u32 	[%rd30+52], %r146;
	ld.global.u32 	%r147, [%rd29+56];
	st.global.u32 	[%rd30+56], %r147;
	ld.global.u32 	%r148, [%rd29+60];
	st.global.u32 	[%rd30+60], %r148;
	add.s32 	%r332, %r332, 16;
	setp.eq.s32 	%p11, %r332, %r308;
	@%p11 bra 	$L__BB1_13;
	bra.uni 	$L__BB1_12;
$L__BB1_13:
	setp.eq.s32 	%p12, %r13, 0;
	@%p12 bra 	$L__BB1_22;
	and.b32  	%r22, %r79, 7;
	setp.lt.u32 	%p13, %r13, 8;
	@%p13 bra 	$L__BB1_16;
	add.s32 	%r149, %r308, %r2;
	mul.wide.s32 	%rd31, %r149, 4;
	add.s64 	%rd32, %rd1, %rd31;
	ld.global.u32 	%r150, [%rd32];
	add.s64 	%rd33, %rd2, %rd31;
	st.global.u32 	[%rd33], %r150;
	ld.global.u32 	%r151, [%rd32+4];
	st.global.u32 	[%rd33+4], %r151;
	ld.global.u32 	%r152, [%rd32+8];
	st.global.u32 	[%rd33+8], %r152;
	ld.global.u32 	%r153, [%rd32+12];
	st.global.u32 	[%rd33+12], %r153;
	ld.global.u32 	%r154, [%rd32+16];
	st.global.u32 	[%rd33+16], %r154;
	ld.global.u32 	%r155, [%rd32+20];
	st.global.u32 	[%rd33+20], %r155;
	ld.global.u32 	%r156, [%rd32+24];
	st.global.u32 	[%rd33+24], %r156;
	ld.global.u32 	%r157, [%rd32+28];
	st.global.u32 	[%rd33+28], %r157;
	add.s32 	%r308, %r308, 8;
$L__BB1_16:
	setp.eq.s32 	%p14, %r22, 0;
	@%p14 bra 	$L__BB1_22;
	setp.lt.u32 	%p15, %r22, 4;
	@%p15 bra 	$L__BB1_19;
	add.s32 	%r158, %r308, %r2;
	mul.wide.s32 	%rd34, %r158, 4;
	add.s64 	%rd35, %rd1, %rd34;
	ld.global.u32 	%r159, [%rd35];
	add.s64 	%rd36, %rd2, %rd34;
	st.global.u32 	[%rd36], %r159;
	ld.global.u32 	%r160, [%rd35+4];
	st.global.u32 	[%rd36+4], %r160;
	ld.global.u32 	%r161, [%rd35+8];
	st.global.u32 	[%rd36+8], %r161;
	ld.global.u32 	%r162, [%rd35+12];
	st.global.u32 	[%rd36+12], %r162;
	add.s32 	%r308, %r308, 4;
$L__BB1_19:
	setp.eq.s32 	%p16, %r4, 0;
	@%p16 bra 	$L__BB1_22;
	mov.b32 	%r312, 0;
$L__BB1_21:
	.pragma "nounroll";
	add.s32 	%r164, %r308, %r2;
	mul.wide.s32 	%rd37, %r164, 4;
	add.s64 	%rd38, %rd1, %rd37;
	ld.global.u32 	%r165, [%rd38];
	add.s64 	%rd39, %rd2, %rd37;
	st.global.u32 	[%rd39], %r165;
	add.s32 	%r308, %r308, 1;
	add.s32 	%r312, %r312, 1;
	setp.ne.s32 	%p17, %r312, %r4;
	@%p17 bra 	$L__BB1_21;
$L__BB1_22:
	setp.lt.s32 	%p18, %r79, 1;
	add.s32 	%r166, %r2, %r78;
	mul.wide.s32 	%rd40, %r166, 4;
	add.s64 	%rd3, %rd2, %rd40;
	shl.b32 	%r31, %r1, 1;
	shl.b32 	%r167, %r1, 3;
	mov.u32 	%r168, shared_memory;
	add.s32 	%r32, %r168, %r167;
	@%p18 bra 	$L__BB1_39;
	and.b32  	%r33, %r79, 15;
	and.b32  	%r34, %r79, 7;
	add.s32 	%r35, %r2, -1;
	and.b32  	%r36, %r79, 3;
	cvt.s64.s32 	%rd4, %r2;
	and.b32  	%r173, %r79, 2147483632;
	neg.s32 	%r37, %r173;
	mad.lo.s32 	%r174, %r79, %r1, %r79;
	add.s32 	%r38, %r174, -1;
	mov.b32 	%r313, 0;
	mov.pred 	%p30, -1;
$L__BB1_24:
	mov.pred 	%p1, %p30;
	setp.lt.u32 	%p20, %r79, 16;
	st.global.u32 	[%rd3], %r313;
	mov.b32 	%r331, 0;
	mov.b32 	%r321, 1;
	mov.u32 	%r320, %r79;
	@%p20 bra 	$L__BB1_27;
	mov.b32 	%r331, 0;
	mov.b32 	%r321, 1;
	mov.u32 	%r314, %r38;
	mov.u32 	%r315, %r37;
	mov.u32 	%r320, %r79;
$L__BB1_26:
	.pragma "nounroll";
	cvt.s64.s32 	%rd41, %r320;
	add.s64 	%rd42, %rd4, %rd41;
	shl.b64 	%rd43, %rd42, 2;
	add.s64 	%rd44, %rd2, %rd43;
	mul.wide.s32 	%rd45, %r314, 4;
	add.s64 	%rd46, %rd2, %rd45;
	ld.global.u32 	%r180, [%rd46];
	mad.lo.s32 	%r181, %r180, %r321, %r331;
	ld.global.u32 	%r182, [%rd46+-4];
	mul.lo.s32 	%r183, %r321, %r182;
	shl.b32 	%r184, %r183, 1;
	add.s32 	%r185, %r184, %r181;
	ld.global.u32 	%r186, [%rd46+-8];
	mul.lo.s32 	%r187, %r321, %r186;
	shl.b32 	%r188, %r187, 2;
	add.s32 	%r189, %r188, %r185;
	ld.global.u32 	%r190, [%rd46+-12];
	mul.lo.s32 	%r191, %r321, %r190;
	shl.b32 	%r192, %r191, 3;
	add.s32 	%r193, %r192, %r189;
	ld.global.u32 	%r194, [%rd46+-16];
	mul.lo.s32 	%r195, %r321, %r194;
	shl.b32 	%r196, %r195, 4;
	add.s32 	%r197, %r196, %r193;
	ld.global.u32 	%r198, [%rd46+-20];
	mul.lo.s32 	%r199, %r321, %r198;
	shl.b32 	%r200, %r199, 5;
	add.s32 	%r201, %r200, %r197;
	ld.global.u32 	%r202, [%rd46+-24];
	mul.lo.s32 	%r203, %r321, %r202;
	shl.b32 	%r204, %r203, 6;
	add.s32 	%r205, %r204, %r201;
	ld.global.u32 	%r206, [%rd46+-28];
	mul.lo.s32 	%r207, %r321, %r206;
	shl.b32 	%r208, %r207, 7;
	add.s32 	%r209, %r208, %r205;
	ld.global.u32 	%r210, [%rd46+-32];
	mul.lo.s32 	%r211, %r321, %r210;
	shl.b32 	%r212, %r211, 8;
	add.s32 	%r213, %r212, %r209;
	ld.global.u32 	%r214, [%rd46+-36];
	mul.lo.s32 	%r215, %r321, %r214;
	shl.b32 	%r216, %r215, 9;
	add.s32 	%r217, %r216, %r213;
	ld.global.u32 	%r218, [%rd46+-40];
	mul.lo.s32 	%r219, %r321, %r218;
	shl.b32 	%r220, %r219, 10;
	add.s32 	%r221, %r220, %r217;
	ld.global.u32 	%r222, [%rd46+-44];
	mul.lo.s32 	%r223, %r321, %r222;
	shl.b32 	%r224, %r223, 11;
	add.s32 	%r225, %r224, %r221;
	ld.global.u32 	%r226, [%rd46+-48];
	mul.lo.s32 	%r227, %r321, %r226;
	shl.b32 	%r228, %r227, 12;
	add.s32 	%r229, %r228, %r225;
	ld.global.u32 	%r230, [%rd46+-52];
	mul.lo.s32 	%r231, %r321, %r230;
	shl.b32 	%r232, %r231, 13;
	add.s32 	%r233, %r232, %r229;
	ld.global.u32 	%r234, [%rd46+-56];
	mul.lo.s32 	%r235, %r321, %r234;
	shl.b32 	%r236, %r235, 14;
	add.s32 	%r237, %r236, %r233;
	add.s32 	%r320, %r320, -16;
	ld.global.u32 	%r238, [%rd44+-64];
	mul.lo.s32 	%r239, %r321, %r238;
	shl.b32 	%r240, %r239, 15;
	add.s32 	%r331, %r240, %r237;
	shl.b32 	%r321, %r321, 16;
	add.s32 	%r315, %r315, 16;
	add.s32 	%r314, %r314, -16;
	setp.ne.s32 	%p21, %r315, 0;
	@%p21 bra 	$L__BB1_26;
$L__BB1_27:
	setp.eq.s32 	%p22, %r33, 0;
	@%p22 bra 	$L__BB1_37;
	add.s32 	%r242, %r33, -1;
	setp.lt.u32 	%p23, %r242, 7;
	@%p23 bra 	$L__BB1_30;
	add.s32 	%r243, %r320, %r35;
	mul.wide.s32 	%rd47, %r243, 4;
	add.s64 	%rd48, %rd2, %rd47;
	ld.global.u32 	%r244, [%rd48];
	mad.lo.s32 	%r245, %r244, %r321, %r331;
	ld.global.u32 	%r246, [%rd48+-4];
	mul.lo.s32 	%r247, %r321, %r246;
	shl.b32 	%r248, %r247, 1;
	add.s32 	%r249, %r248, %r245;
	ld.global.u32 	%r250, [%rd48+-8];
	mul.lo.s32 	%r251, %r321, %r250;
	shl.b32 	%r252, %r251, 2;
	add.s32 	%r253, %r252, %r249;
	ld.global.u32 	%r254, [%rd48+-12];
	mul.lo.s32 	%r255, %r321, %r254;
	shl.b32 	%r256, %r255, 3;
	add.s32 	%r257, %r256, %r253;
	ld.global.u32 	%r258, [%rd48+-16];
	mul.lo.s32 	%r259, %r321, %r258;
	shl.b32 	%r260, %r259, 4;
	add.s32 	%r261, %r260, %r257;
	ld.global.u32 	%r262, [%rd48+-20];
	mul.lo.s32 	%r263, %r321, %r262;
	shl.b32 	%r264, %r263, 5;
	add.s32 	%r265, %r264, %r261;
	ld.global.u32 	%r266, [%rd48+-24];
	mul.lo.s32 	%r267, %r321, %r266;
	shl.b32 	%r268, %r267, 6;
	add.s32 	%r269, %r268, %r265;
	add.s32 	%r54, %r320, -8;
	cvt.s64.s32 	%rd49, %r320;
	add.s64 	%rd50, %rd49, %rd4;
	shl.b64 	%rd51, %rd50, 2;
	add.s64 	%rd52, %rd2, %rd51;
	ld.global.u32 	%r270, [%rd52+-32];
	mul.lo.s32 	%r271, %r321, %r270;
	shl.b32 	%r272, %r271, 7;
	add.s32 	%r331, %r272, %r269;
	shl.b32 	%r321, %r321, 8;
	mov.u32 	%r320, %r54;
$L__BB1_30:
	setp.eq.s32 	%p24, %r34, 0;
	@%p24 bra 	$L__BB1_37;
	add.s32 	%r274, %r34, -1;
	setp.lt.u32 	%p25, %r274, 3;
	@%p25 bra 	$L__BB1_33;
	add.s32 	%r275, %r320, %r35;
	mul.wide.s32 	%rd53, %r275, 4;
	add.s64 	%rd54, %rd2, %rd53;
	ld.global.u32 	%r276, [%rd54];
	mad.lo.s32 	%r277, %r276, %r321, %r331;
	ld.global.u32 	%r278, [%rd54+-4];
	mul.lo.s32 	%r279, %r321, %r278;
	shl.b32 	%r280, %r279, 1;
	add.s32 	%r281, %r280, %r277;
	ld.global.u32 	%r282, [%rd54+-8];
	mul.lo.s32 	%r283, %r321, %r282;
	shl.b32 	%r284, %r283, 2;
	add.s32 	%r285, %r284, %r281;
	add.s32 	%r61, %r320, -4;
	cvt.s64.s32 	%rd55, %r320;
	add.s64 	%rd56, %rd55, %rd4;
	shl.b64 	%rd57, %rd56, 2;
	add.s64 	%rd58, %rd2, %rd57;
	ld.global.u32 	%r286, [%rd58+-16];
	mul.lo.s32 	%r287, %r321, %r286;
	shl.b32 	%r288, %r287, 3;
	add.s32 	%r331, %r288, %r285;
	shl.b32 	%r321, %r321, 4;
	mov.u32 	%r320, %r61;
$L__BB1_33:
	setp.eq.s32 	%p26, %r36, 0;
	@%p26 bra 	$L__BB1_37;
	setp.eq.s32 	%p27, %r36, 1;
	add.s32 	%r289, %r320, %r35;
	mul.wide.s32 	%rd59, %r289, 4;
	add.s64 	%rd5, %rd2, %rd59;
	ld.global.u32 	%r290, [%rd5];
	mad.lo.s32 	%r331, %r290, %r321, %r331;
	@%p27 bra 	$L__BB1_37;
	setp.eq.s32 	%p28, %r36, 2;
	ld.global.u32 	%r291, [%rd5+-4];
	mul.lo.s32 	%r292, %r321, %r291;
	shl.b32 	%r293, %r292, 1;
	add.s32 	%r331, %r293, %r331;
	@%p28 bra 	$L__BB1_37;
	ld.global.u32 	%r294, [%rd5+-8];
	mul.lo.s32 	%r295, %r321, %r294;
	shl.b32 	%r296, %r295, 2;
	add.s32 	%r331, %r296, %r331;
$L__BB1_37:
	shl.b32 	%r298, %r313, 2;
	add.s32 	%r299, %r32, %r298;
	st.shared.u32 	[%r299], %r331;
	mov.b32 	%r313, 1;
	mov.pred 	%p30, 0;
	@%p1 bra 	$L__BB1_24;
	ld.shared.v2.u32 	{%r333, %r334}, [%r32];
	bra.uni 	$L__BB1_40;
$L__BB1_39:
	mov.b32 	%r171, 1;
	st.global.u32 	[%rd3], %r171;
	mov.b32 	%r333, 0;
	st.shared.v2.u32 	[%r32], {%r333, %r333};
	mov.u32 	%r334, %r333;
$L__BB1_40:
	add.s32 	%r300, %r31, %r3;
	cvta.to.global.u64 	%rd60, %rd6;
	mul.wide.s32 	%rd61, %r300, 4;
	add.s64 	%rd62, %rd60, %rd61;
	st.global.u32 	[%rd62], %r333;
	st.global.u32 	[%rd62+4], %r334;
$L__BB1_41:
	ret;

}
	// .globl	_Z15contract_tensorP7double2PKS_iPiixS3_i
.visible .entry _Z15contract_tensorP7double2PKS_iPiixS3_i(
	.param .u64 .ptr .align 1 _Z15contract_tensorP7double2PKS_iPiixS3_i_param_0,
	.param .u64 .ptr .align 1 _Z15contract_tensorP7double2PKS_iPiixS3_i_param_1,
	.param .u32 _Z15contract_tensorP7double2PKS_iPiixS3_i_param_2,
	.param .u64 .ptr .align 1 _Z15contract_tensorP7double2PKS_iPiixS3_i_param_3,
	.param .u32 _Z15contract_tensorP7double2PKS_iPiixS3_i_param_4,
	.param .u64 _Z15contract_tensorP7double2PKS_iPiixS3_i_param_5,
	.param .u64 .ptr .align 1 _Z15contract_tensorP7double2PKS_iPiixS3_i_param_6,
	.param .u32 _Z15contract_tensorP7double2PKS_iPiixS3_i_param_7
)
{
	.reg .pred 	%p<2>;
	.reg .b32 	%r<28>;
	.reg .b64 	%rd<25>;
	.reg .b64 	%fd<21>;

	ld.param.u64 	%rd3, [_Z15contract_tensorP7double2PKS_iPiixS3_i_param_1];
	ld.param.u32 	%r2, [_Z15contract_tensorP7double2PKS_iPiixS3_i_param_2];
	ld.param.u64 	%rd4, [_Z15contract_tensorP7double2PKS_iPiixS3_i_param_3];
	ld.param.u32 	%r3, [_Z15contract_tensorP7double2PKS_iPiixS3_i_param_4];
	ld.param.u64 	%rd6, [_Z15contract_tensorP7double2PKS_iPiixS3_i_param_5];
	ld.param.u32 	%r4, [_Z15contract_tensorP7double2PKS_iPiixS3_i_param_7];
	mov.u32 	%r5, %ntid.x;
	mov.u32 	%r6, %ctaid.x;
	mov.u32 	%r1, %tid.x;
	mad.lo.s32 	%r7, %r5, %r6, %r1;
	cvt.s64.s32 	%rd1, %r7;
	setp.le.s64 	%p1, %rd6, %rd1;
	@%p1 bra 	$L__BB2_2;
	ld.param.u64 	%rd24, [_Z15contract_tensorP7double2PKS_iPiixS3_i_param_6];
	ld.param.u64 	%rd23, [_Z15contract_tensorP7double2PKS_iPiixS3_i_param_0];
	cvt.u32.u64 	%r8, %rd1;
	cvta.to.global.u64 	%rd7, %rd23;
	cvta.to.global.u64 	%rd8, %rd24;
	cvta.to.global.u64 	%rd9, %rd3;
	cvta.to.global.u64 	%rd10, %rd4;
	rem.s32 	%r9, %r8, %r4;
	sub.s32 	%r10, %r8, %r9;
	shl.b32 	%r11, %r1, 1;
	mul.lo.s32 	%r12, %r2, %r4;
	shl.b32 	%r13, %r12, 1;
	add.s32 	%r14, %r13, %r11;
	mad.lo.s32 	%r15, %r3, %r1, %r2;
	mul.wide.s32 	%rd11, %r15, 4;
	add.s64 	%rd12, %rd10, %rd11;
	add.s32 	%r16, %r4, %r1;
	shl.b32 	%r17, %r16, 4;
	mov.u32 	%r18, shared_mem;
	add.s32 	%r19, %r18, %r17;
	shl.b32 	%r20, %r1, 4;
	add.s32 	%r21, %r18, %r20;
	mul.wide.u32 	%rd13, %r14, 4;
	add.s64 	%rd14, %rd8, %rd13;
	ld.global.u32 	%r22, [%rd14];
	add.s32 	%r23, %r22, %r10;
	ld.global.u32 	%r24, [%rd12];
	shl.b32 	%r25, %r24, 1;
	mul.wide.s32 	%rd15, %r25, 16;
	add.s64 	%rd16, %rd9, %rd15;
	ld.global.v2.f64 	{%fd1, %fd2}, [%rd16];
	mul.wide.s32 	%rd17, %r23, 16;
	add.s64 	%rd18, %rd7, %rd17;
	ld.global.v2.f64 	{%fd3, %fd4}, [%rd18];
	mul.f64 	%fd5, %fd1, %fd3;
	mul.f64 	%fd6, %fd2, %fd4;
	sub.f64 	%fd7, %fd5, %fd6;
	mul.f64 	%fd8, %fd1, %fd4;
	fma.rn.f64 	%fd9, %fd2, %fd3, %fd8;
	st.shared.v2.f64 	[%r21], {%fd7, %fd9};
	ld.global.u32 	%r26, [%rd14+4];
	add.s32 	%r27, %r26, %r10;
	ld.global.v2.f64 	{%fd10, %fd11}, [%rd16+16];
	mul.wide.s32 	%rd19, %r27, 16;
	add.s64 	%rd20, %rd7, %rd19;
	ld.global.v2.f64 	{%fd12, %fd13}, [%rd20];
	mul.f64 	%fd14, %fd10, %fd12;
	mul.f64 	%fd15, %fd11, %fd13;
	sub.f64 	%fd16, %fd14, %fd15;
	mul.f64 	%fd17, %fd10, %fd13;
	fma.rn.f64 	%fd18, %fd11, %fd12, %fd17;
	st.shared.v2.f64 	[%r19], {%fd16, %fd18};
	add.f64 	%fd19, %fd7, %fd16;
	add.f64 	%fd20, %fd9, %fd18;
	shl.b64 	%rd21, %rd1, 4;
	add.s64 	%rd22, %rd7, %rd21;
	st.global.v2.f64 	[%rd22], {%fd19, %fd20};
$L__BB2_2:
	ret;

}
	// .globl	_Z14applyPhaseFlipP7double2x
.visible .entry _Z14applyPhaseFlipP7double2x(
	.param .u64 .ptr .align 1 _Z14applyPhaseFlipP7double2x_param_0,
	.param .u64 _Z14applyPhaseFlipP7double2x_param_1
)
{
	.reg .b64 	%rd<6>;
	.reg .b64 	%fd<8>;

	ld.param.u64 	%rd1, [_Z14applyPhaseFlipP7double2x_param_0];
	ld.param.u64 	%rd2, [_Z14applyPhaseFlipP7double2x_param_1];
	cvta.to.global.u64 	%rd3, %rd1;
	shl.b64 	%rd4, %rd2, 4;
	add.s64 	%rd5, %rd3, %rd4;
	ld.global.v2.f64 	{%fd1, %fd2}, [%rd5];
	neg.f64 	%fd3, %fd1;
	mul.f64 	%fd4, %fd2, 0d0000000000000000;
	sub.f64 	%fd5, %fd3, %fd4;
	mul.f64 	%fd6, %fd1, 0d0000000000000000;
	sub.f64 	%fd7, %fd6, %fd2;
	st.global.v2.f64 	[%rd5], {%fd5, %fd7};
	ret;

}
	// .globl	_Z22applyPhaseFlipParallelP7double2xi
.visible .entry _Z22applyPhaseFlipParallelP7double2xi(
	.param .u64 .ptr .align 1 _Z22applyPhaseFlipParallelP7double2xi_param_0,
	.param .u64 _Z22applyPhaseFlipParallelP7double2xi_param_1,
	.param .u32 _Z22applyPhaseFlipParallelP7double2xi_param_2
)
{
	.reg .pred 	%p<3>;
	.reg .b32 	%r<9>;
	.reg .b64 	%rd<7>;
	.reg .b64 	%fd<8>;

	ld.param.u64 	%rd2, [_Z22applyPhaseFlipParallelP7double2xi_param_0];
	ld.param.u64 	%rd3, [_Z22applyPhaseFlipParallelP7double2xi_param_1];
	ld.param.u32 	%r1, [_Z22applyPhaseFlipParallelP7double2xi_param_2];
	mov.u32 	%r2, %ntid.x;
	mov.u32 	%r3, %ctaid.x;
	mov.u32 	%r4, %tid.x;
	mad.lo.s32 	%r5, %r2, %r3, %r4;
	cvt.s64.s32 	%rd1, %r5;
	setp.le.s64 	%p1, %rd3, %rd1;
	@%p1 bra 	$L__BB4_3;
	cvt.u32.u64 	%r6, %rd1;
	rem.s32 	%r7, %r6, %r1;
	add.s32 	%r8, %r1, -1;
	setp.ne.s32 	%p2, %r7, %r8;
	@%p2 bra 	$L__BB4_3;
	cvta.to.global.u64 	%rd4, %rd2;
	shl.b64 	%rd5, %rd1, 4;
	add.s64 	%rd6, %rd4, %rd5;
	ld.global.v2.f64 	{%fd1, %fd2}, [%rd6];
	neg.f64 	%fd3, %fd1;
	mul.f64 	%fd4, %fd2, 0d0000000000000000;
	sub.f64 	%fd5, %fd3, %fd4;
	mul.f64 	%fd6, %fd1, 0d0000000000000000;
	sub.f64 	%fd7, %fd6, %fd2;
	st.global.v2.f64 	[%rd6], {%fd5, %fd7};
$L__BB4_3:
	ret;

}


// ===== COMPILED SASS (sm_100) =====

	.target	sm_100

	.elftype	@"ET_EXEC"


//--------------------- .note.nv.tkinfo           --------------------------
	.section	.note.nv.tkinfo,"",@"SHT_NOTE"
	.sectionflags	@"SHF_NOTE_NV_TKINFO"
	.tkinfo
        /*0018*/ 	.word	0x00000002
        /*0030*/ 	.string	""
        /*0030*/ 	.string	"ptxas"
        /*0030*/ 	.string	"Cuda compilation tools, release 13.0, V13.0.88"
        /*0030*/ 	.string	"Build cuda_13.0.r13.0/compiler.36424714_0"
        /*0030*/ 	.string	"-arch sm_100 -m 64 "



//--------------------- .note.nv.cuinfo           --------------------------
	.section	.note.nv.cuinfo,"",@"SHT_NOTE"
	.sectionflags	@"SHF_NOTE_NV_CUINFO"
        /*0018*/ 	.short	0x0002
        /*001a*/ 	.short	0x0064
        /*001c*/ 	.short	0x0082
	.zero		2


//--------------------- .nv.info                  --------------------------
	.section	.nv.info,"",@"SHT_CUDA_INFO"
	.align	4


	//----- nvinfo : EIATTR_REGCOUNT
	.align		4
        /*0000*/ 	.byte	0x04, 0x2f
        /*0002*/ 	.short	(.L_1 - .L_0)
	.align		4
.L_0:
        /*0004*/ 	.word	index@(_Z18findMaxIndexKernelP7double2PiPdiiS1_)
        /*0008*/ 	.word	0x00000014


	//----- nvinfo : EIATTR_FRAME_SIZE
	.align		4
.L_1:
        /*000c*/ 	.byte	0x04, 0x11
        /*000e*/ 	.short	(.L_3 - .L_2)
	.align		4
.L_2:
        /*0010*/ 	.word	index@(_Z18findMaxIndexKernelP7double2PiPdiiS1_)
        /*0014*/ 	.word	0x00000000


	//----- nvinfo : EIATTR_REGCOUNT
	.align		4
.L_3:
        /*0018*/ 	.byte	0x04, 0x2f
        /*001a*/ 	.short	(.L_5 - .L_4)
	.align		4
.L_4:
        /*001c*/ 	.word	index@(_Z11compute_idxiPiS_ixS_)
        /*0020*/ 	.word	0x00000020


	//----- nvinfo : EIATTR_FRAME_SIZE
	.align		4
.L_5:
        /*0024*/ 	.byte	0x04, 0x11
        /*0026*/ 	.short	(.L_7 - .L_6)
	.align		4
.L_6:
        /*0028*/ 	.word	index@(_Z11compute_idxiPiS_ixS_)
        /*002c*/ 	.word	0x00000000


	//----- nvinfo : EIATTR_REGCOUNT
	.align		4
.L_7:
        /*0030*/ 	.byte	0x04, 0x2f
        /*0032*/ 	.short	(.L_9 - .L_8)
	.align		4
.L_8:
        /*0034*/ 	.word	index@(_Z15contract_tensorP7double2PKS_iPiixS3_i)
        /*0038*/ 	.word	0x0000001e


	//----- nvinfo : EIATTR_FRAME_SIZE
	.align		4
.L_9:
        /*003c*/ 	.byte	0x04, 0x11
        /*003e*/ 	.short	(.L_11 - .L_10)
	.align		4
.L_10:
        /*0040*/ 	.word	index@(_Z15contract_tensorP7double2PKS_iPiixS3_i)
        /*0044*/ 	.word	0x00000000


	//----- nvinfo : EIATTR_REGCOUNT
	.align		4
.L_11:
        /*0048*/ 	.byte	0x04, 0x2f
        /*004a*/ 	.short	(.L_13 - .L_12)
	.align		4
.L_12:
        /*004c*/ 	.word	index@(_Z14applyPhaseFlipP7double2x)
        /*0050*/ 	.word	0x0000000e


	//----- nvinfo : EIATTR_FRAME_SIZE
	.align		4
.L_13:
        /*0054*/ 	.byte	0x04, 0x11
        /*0056*/ 	.short	(.L_15 - .L_14)
	.align		4
.L_14:
        /*0058*/ 	.word	index@(_Z14applyPhaseFlipP7double2x)
        /*005c*/ 	.word	0x00000000


	//----- nvinfo : EIATTR_REGCOUNT
	.align		4
.L_15:
        /*0060*/ 	.byte	0x04, 0x2f
        /*0062*/ 	.short	(.L_17 - .L_16)
	.align		4
.L_16:
        /*0064*/ 	.word	index@(_Z22applyPhaseFlipParallelP7double2xi)
        /*0068*/ 	.word	0x0000000e


	//----- nvinfo : EIATTR_FRAME_SIZE
	.align		4
.L_17:
        /*006c*/ 	.byte	0x04, 0x11
        /*006e*/ 	.short	(.L_19 - .L_18)
	.align		4
.L_18:
        /*0070*/ 	.word	index@(_Z22applyPhaseFlipParallelP7double2xi)
        /*0074*/ 	.word	0x00000000


	//----- nvinfo : EIATTR_MIN_STACK_SIZE
	.align		4
.L_19:
        /*0078*/ 	.byte	0x04, 0x12
        /*007a*/ 	.short	(.L_21 - .L_20)
	.align		4
.L_20:
        /*007c*/ 	.word	index@(_Z22applyPhaseFlipParallelP7double2xi)
        /*0080*/ 	.word	0x00000000


	//----- nvinfo : EIATTR_MIN_STACK_SIZE
	.align		4
.L_21:
        /*0084*/ 	.byte	0x04, 0x12
        /*0086*/ 	.short	(.L_23 - .L_22)
	.align		4
.L_22:
        /*0088*/ 	.word	index@(_Z14applyPhaseFlipP7double2x)
        /*008c*/ 	.word	0x00000000


	//----- nvinfo : EIATTR_MIN_STACK_SIZE
	.align		4
.L_23:
        /*0090*/ 	.byte	0x04, 0x12
        /*0092*/ 	.short	(.L_25 - .L_24)
	.align		4
.L_24:
        /*0094*/ 	.word	index@(_Z15contract_tensorP7double2PKS_iPiixS3_i)
        /*0098*/ 	.word	0x00000000


	//----- nvinfo : EIATTR_MIN_STACK_SIZE
	.align		4
.L_25:
        /*009c*/ 	.byte	0x04, 0x12
        /*009e*/ 	.short	(.L_27 - .L_26)
	.align		4
.L_26:
        /*00a0*/ 	.word	index@(_Z11compute_idxiPiS_ixS_)
        /*00a4*/ 	.word	0x00000000


	//----- nvinfo : EIATTR_MIN_STACK_SIZE
	.align		4
.L_27:
        /*00a8*/ 	.byte	0x04, 0x12
        /*00aa*/ 	.short	(.L_29 - .L_28)
	.align		4
.L_28:
        /*00ac*/ 	.word	index@(_Z18findMaxIndexKernelP7double2PiPdiiS1_)
        /*00b0*/ 	.word	0x00000000
.L_29:


//--------------------- .nv.compat                --------------------------
	.section	.nv.compat,"",@"SHT_CUDA_COMPAT_INFO"
	.align	4
        /*0000*/ 	.byte	0x02, 0x09, 0x00, 0x00, 0x02, 0x02, 0x01, 0x00, 0x02, 0x05, 0x05, 0x00, 0x03, 0x07, 0x01, 0x01
        /*0010*/ 	.byte	0x02, 0x03, 0x00, 0x00, 0x02, 0x06, 0x01, 0x00, 0x04, 0x0b, 0x08, 0x00, 0x01, 0x00, 0x00, 0x00
        /*0020*/ 	.byte	0x00, 0x00, 0x00, 0x00


//--------------------- .nv.info._Z22applyPhaseFlipParallelP7double2xi --------------------------
	.section	.nv.info._Z22applyPhaseFlipParallelP7double2xi,"",@"SHT_CUDA_INFO"
	.sectionflags	@""
	.align	4


	//----- nvinfo : EIATTR_CUDA_API_VERSION
	.align		4
        /*0000*/ 	.byte	0x04, 0x37
        /*0002*/ 	.short	(.L_31 - .L_30)
.L_30:
        /*0004*/ 	.word	0x00000082


	//----- nvinfo : EIATTR_KPARAM_INFO
	.align		4
.L_31:
        /*0008*/ 	.byte	0x04, 0x17
        /*000a*/ 	.short	(.L_33 - .L_32)
.L_32:
        /*000c*/ 	.word	0x00000000
        /*0010*/ 	.short	0x0002
        /*0012*/ 	.short	0x0010
        /*0014*/ 	.byte	0x00, 0xf0, 0x11, 0x00


	//----- nvinfo : EIATTR_KPARAM_INFO
	.align		4
.L_33:
        /*0018*/ 	.byte	0x04, 0x17
        /*001a*/ 	.short	(.L_35 - .L_34)
.L_34:
        /*001c*/ 	.word	0x00000000
        /*0020*/ 	.short	0x0001
        /*0022*/ 	.short	0x0008
        /*0024*/ 	.byte	0x00, 0xf0, 0x21, 0x00


	//----- nvinfo : EIATTR_KPARAM_INFO
	.align		4
.L_35:
        /*0028*/ 	.byte	0x04, 0x17
        /*002a*/ 	.short	(.L_37 - .L_36)
.L_36:
        /*002c*/ 	.word	0x00000000
        /*0030*/ 	.short	0x0000
        /*0032*/ 	.short	0x0000
        /*0034*/ 	.byte	0x00, 0xf5, 0x21, 0x00


	//----- nvinfo : EIATTR_SPARSE_MMA_MASK
	.align		4
.L_37:
        /*0038*/ 	.byte	0x03, 0x50
        /*003a*/ 	.short	0x0000


	//----- nvinfo : EIATTR_MAXREG_COUNT
	.align		4
        /*003c*/ 	.byte	0x03, 0x1b
        /*003e*/ 	.short	0x00ff


	//----- nvinfo : EIATTR_MERCURY_ISA_VERSION
	.align		4
        /*0040*/ 	.byte	0x03, 0x5f
        /*0042*/ 	.short	0x0101


	//----- nvinfo : EIATTR_VRC_CTA_INIT_COUNT
	.align		4
        /*0044*/ 	.byte	0x02, 0x4a
	.zero		1
	.zero		1


	//----- nvinfo : EIATTR_EXIT_INSTR_OFFSETS
	.align		4
        /*0048*/ 	.byte	0x04, 0x1c
        /*004a*/ 	.short	(.L_39 - .L_38)


	//   ....[0]....
.L_38:
        /*004c*/ 	.word	0x00000090


	//   ....[1]....
        /*0050*/ 	.word	0x00000230


	//   ....[2]....
        /*0054*/ 	.word	0x000002c0


	//----- nvinfo : EIATTR_CBANK_PARAM_SIZE
	.align		4
.L_39:
        /*0058*/ 	.byte	0x03, 0x19
        /*005a*/ 	.short	0x0014


	//----- nvinfo : EIATTR_PARAM_CBANK
	.align		4
        /*005c*/ 	.byte	0x04, 0x0a
        /*005e*/ 	.short	(.L_41 - .L_40)
	.align		4
.L_40:
        /*0060*/ 	.word	index@(.nv.constant0._Z22applyPhaseFlipParallelP7double2xi)
        /*0064*/ 	.short	0x0380
        /*0066*/ 	.short	0x0014


	//----- nvinfo : EIATTR_SW_WAR
	.align		4
.L_41:
        /*0068*/ 	.byte	0x04, 0x36
        /*006a*/ 	.short	(.L_43 - .L_42)
.L_42:
        /*006c*/ 	.word	0x00000008
.L_43:


//--------------------- .nv.info._Z14applyPhaseFlipP7double2x --------------------------
	.section	.nv.info._Z14applyPhaseFlipP7double2x,"",@"SHT_CUDA_INFO"
	.sectionflags	@""
	.align	4


	//----- nvinfo : EIATTR_CUDA_API_VERSION
	.align		4
        /*0000*/ 	.byte	0x04, 0x37
        /*0002*/ 	.short	(.L_45 - .L_44)
.L_44:
        /*0004*/ 	.word	0x00000082


	//----- nvinfo : EIATTR_KPARAM_INFO
	.align		4
.L_45:
        /*0008*/ 	.byte	0x04, 0x17
        /*000a*/ 	.short	(.L_47 - .L_46)
.L_46:
        /*000c*/ 	.word	0x00000000
        /*0010*/ 	.short	0x0001
        /*0012*/ 	.short	0x0008
        /*0014*/ 	.byte	0x00, 0xf0, 0x21, 0x00


	//----- nvinfo : EIATTR_KPARAM_INFO
	.align		4
.L_47:
        /*0018*/ 	.byte	0x04, 0x17
        /*001a*/ 	.short	(.L_49 - .L_48)
.L_48:
        /*001c*/ 	.word	0x00000000
        /*0020*/ 	.short	0x0000
        /*0022*/ 	.short	0x0000
        /*0024*/ 	.byte	0x00, 0xf5, 0x21, 0x00


	//----- nvinfo : EIATTR_SPARSE_MMA_MASK
	.align		4
.L_49:
        /*0028*/ 	.byte	0x03, 0x50
        /*002a*/ 	.short	0x0000


	//----- nvinfo : EIATTR_MAXREG_COUNT
	.align		4
        /*002c*/ 	.byte	0x03, 0x1b
        /*002e*/ 	.short	0x00ff


	//----- nvinfo : EIATTR_MERCURY_ISA_VERSION
	.align		4
        /*0030*/ 	.byte	0x03, 0x5f
        /*0032*/ 	.short	0x0101


	//----- nvinfo : EIATTR_VRC_CTA_INIT_COUNT
	.align		4
        /*0034*/ 	.byte	0x02, 0x4a
	.zero		1
	.zero		1


	//----- nvinfo : EIATTR_EXIT_INSTR_OFFSETS
	.align		4
        /*0038*/ 	.byte	0x04, 0x1c
        /*003a*/ 	.short	(.L_51 - .L_50)


	//   ....[0]....
.L_50:
        /*003c*/ 	.word	0x000000b0


	//----- nvinfo : EIATTR_CBANK_PARAM_SIZE
	.align		4
.L_51:
        /*0040*/ 	.byte	0x03, 0x19
        /*0042*/ 	.short	0x0010


	//----- nvinfo : EIATTR_PARAM_CBANK
	.align		4
        /*0044*/ 	.byte	0x04, 0x0a
        /*0046*/ 	.short	(.L_53 - .L_52)
	.align		4
.L_52:
        /*0048*/ 	.word	index@(.nv.constant0._Z14applyPhaseFlipP7double2x)
        /*004c*/ 	.short	0x0380
        /*004e*/ 	.short	0x0010


	//----- nvinfo : EIATTR_SW_WAR
	.align		4
.L_53:
        /*0050*/ 	.byte	0x04, 0x36
        /*0052*/ 	.short	(.L_55 - .L_54)
.L_54:
        /*0054*/ 	.word	0x00000008
.L_55:


//--------------------- .nv.info._Z15contract_tensorP7double2PKS_iPiixS3_i --------------------------
	.section	.nv.info._Z15contract_tensorP7double2PKS_iPiixS3_i,"",@"SHT_CUDA_INFO"
	.sectionflags	@""
	.align	4


	//----- nvinfo : EIATTR_CUDA_API_VERSION
	.align		4
        /*0000*/ 	.byte	0x04, 0x37
        /*0002*/ 	.short	(.L_57 - .L_56)
.L_56:
        /*0004*/ 	.word	0x00000082


	//----- nvinfo : EIATTR_KPARAM_INFO
	.align		4
.L_57:
        /*0008*/ 	.byte	0x04, 0x17
        /*000a*/ 	.short	(.L_59 - .L_58)
.L_58:
        /*000c*/ 	.word	0x00000000
        /*0010*/ 	.short	0x0007
        /*0012*/ 	.short	0x0038
        /*0014*/ 	.byte	0x00, 0xf0, 0x11, 0x00


	//----- nvinfo : EIATTR_KPARAM_INFO
	.align		4
.L_59:
        /*0018*/ 	.byte	0x04, 0x17
        /*001a*/ 	.short	(.L_61 - .L_60)
.L_60:
        /*001c*/ 	.word	0x00000000
        /*0020*/ 	.short	0x0006
        /*0022*/ 	.short	0x0030
        /*0024*/ 	.byte	0x00, 0xf5, 0x21, 0x00


	//----- nvinfo : EIATTR_KPARAM_INFO
	.align		4
.L_61:
        /*0028*/ 	.byte	0x04, 0x17
        /*002a*/ 	.short	(.L_63 - .L_62)
.L_62:
        /*002c*/ 	.word	0x00000000
        /*0030*/ 	.short	0x0005
        /*0032*/ 	.short	0x0028
        /*0034*/ 	.byte	0x00, 0xf0, 0x21, 0x00


	//----- nvinfo : EIATTR_KPARAM_INFO
	.align		4
.L_63:
        /*0038*/ 	.byte	0x04, 0x17
        /*003a*/ 	.short	(.L_65 - .L_64)
.L_64:
        /*003c*/ 	.word	0x00000000
        /*0040*/ 	.short	0x0004
        /*0042*/ 	.short	0x0020
        /*0044*/ 	.byte	0x00, 0xf0, 0x11, 0x00


	//----- nvinfo : EIATTR_KPARAM_INFO
	.align		4
.L_65:
        /*0048*/ 	.byte	0x04, 0x17
        /*004a*/ 	.short	(.L_67 - .L_66)
.L_66:
        /*004c*/ 	.word	0x00000000
        /*0050*/ 	.short	0x0003
        /*0052*/ 	.short	0x0018
        /*0054*/ 	.byte	0x00, 0xf5, 0x21, 0x00


	//----- nvinfo : EIATTR_KPARAM_INFO
	.align		4
.L_67:
        /*0058*/ 	.byte	0x04, 0x17
        /*005a*/ 	.short	(.L_69 - .L_68)
.L_68:
        /*005c*/ 	.word	0x00000000
        /*0060*/ 	.short	0x0002
        /*0062*/ 	.short	0x0010
        /*0064*/ 	.byte	0x00, 0xf0, 0x11, 0x00


	//----- nvinfo : EIATTR_KPARAM_INFO
	.align		4
.L_69:
        /*0068*/ 	.byte	0x04, 0x17
        /*006a*/ 	.short	(.L_71 - .L_70)
.L_70:
        /*006c*/ 	.word	0x00000000
        /*0070*/ 	.short	0x0001
        /*0072*/ 	.short	0x0008
        /*0074*/ 	.byte	0x00, 0xf5, 0x21, 0x00


	//----- nvinfo : EIATTR_KPARAM_INFO
	.align		4
.L_71:
        /*0078*/ 	.byte	0x04, 0x17
        /*007a*/ 	.short	(.L_73 - .L_72)
.L_72:
        /*007c*/ 	.word	0x00000000
        /*0080*/ 	.short	0x0000
        /*0082*/ 	.short	0x0000
        /*0084*/ 	.byte	0x00, 0xf5, 0x21, 0x00


	//----- nvinfo : EIATTR_SPARSE_MMA_MASK
	.align		4
.L_73:
        /*0088*/ 	.byte	0x03, 0x50
        /*008a*/ 	.short	0x0000


	//----- nvinfo : EIATTR_MAXREG_COUNT
	.align		4
        /*008c*/ 	.byte	0x03, 0x1b
        /*008e*/ 	.short	0x00ff


	//----- nvinfo : EIATTR_MERCURY_ISA_VERSION
	.align		4
        /*0090*/ 	.byte	0x03, 0x5f
        /*0092*/ 	.short	0x0101


	//----- nvinfo : EIATTR_VRC_CTA_INIT_COUNT
	.align		4
        /*0094*/ 	.byte	0x02, 0x4a
	.zero		1
	.zero		1


	//----- nvinfo : EIATTR_EXIT_INSTR_OFFSETS
	.align		4
        /*0098*/ 	.byte	0x04, 0x1c
        /*009a*/ 	.short	(.L_75 - .L_74)


	//   ....[0]....
.L_74:
        /*009c*/ 	.word	0x00000090


	//   ....[1]....
        /*00a0*/ 	.word	0x00000510


	//----- nvinfo : EIATTR_CBANK_PARAM_SIZE
	.align		4
.L_75:
        /*00a4*/ 	.byte	0x03, 0x19
        /*00a6*/ 	.short	0x003c


	//----- nvinfo : EIATTR_PARAM_CBANK
	.align		4
        /*00a8*/ 	.byte	0x04, 0x0a
        /*00aa*/ 	.short	(.L_77 - .L_76)
	.align		4
.L_76:
        /*00ac*/ 	.word	index@(.nv.constant0._Z15contract_tensorP7double2PKS_iPiixS3_i)
        /*00b0*/ 	.short	0x0380
        /*00b2*/ 	.short	0x003c


	//----- nvinfo : EIATTR_SW_WAR
	.align		4
.L_77:
        /*00b4*/ 	.byte	0x04, 0x36
        /*00b6*/ 	.short	(.L_79 - .L_78)
.L_78:
        /*00b8*/ 	.word	0x00000008
.L_79:


//--------------------- .nv.info._Z11compute_idxiPiS_ixS_ --------------------------
	.section	.nv.info._Z11compute_idxiPiS_ixS_,"",@"SHT_CUDA_INFO"
	.sectionflags	@""
	.align	4


	//----- nvinfo : EIATTR_CUDA_API_VERSION
	.align		4
        /*0000*/ 	.byte	0x04, 0x37
        /*0002*/ 	.short	(.L_81 - .L_80)
.L_80:
        /*0004*/ 	.word	0x00000082


	//----- nvinfo : EIATTR_KPARAM_INFO
	.align		4
.L_81:
        /*0008*/ 	.byte	0x04, 0x17
        /*000a*/ 	.short	(.L_83 - .L_82)
.L_82:
        /*000c*/ 	.word	0x00000000
        /*0010*/ 	.short	0x0005
        /*0012*/ 	.short	0x0028
        /*0014*/ 	.byte	0x00, 0xf5, 0x21, 0x00


	//----- nvinfo : EIATTR_KPARAM_INFO
	.align		4
.L_83:
        /*0018*/ 	.byte	0x04, 0x17
        /*001a*/ 	.short	(.L_85 - .L_84)
.L_84:
        /*001c*/ 	.word	0x00000000
        /*0020*/ 	.short	0x0004
        /*0022*/ 	.short	0x0020
        /*0024*/ 	.byte	0x00, 0xf0, 0x21, 0x00


	//----- nvinfo : EIATTR_KPARAM_INFO
	.align		4
.L_85:
        /*0028*/ 	.byte	0x04, 0x17
        /*002a*/ 	.short	(.L_87 - .L_86)
.L_86:
        /*002c*/ 	.word	0x00000000
        /*0030*/ 	.short	0x0003
        /*0032*/ 	.short	0x0018
        /*0034*/ 	.byte	0x00, 0xf0, 0x11, 0x00


	//----- nvinfo : EIATTR_KPARAM_INFO
	.align		4
.L_87:
        /*0038*/ 	.byte	0x04, 0x17
        /*003a*/ 	.short	(.L_89 - .L_88)
.L_88:
        /*003c*/ 	.word	0x00000000
        /*0040*/ 	.short	0x0002
        /*0042*/ 	.short	0x0010
        /*0044*/ 	.byte	0x00, 0xf5, 0x21, 0x00


	//----- nvinfo : EIATTR_KPARAM_INFO
	.align		4
.L_89:
        /*0048*/ 	.byte	0x04, 0x17
        /*004a*/ 	.short	(.L_91 - .L_90)
.L_90:
        /*004c*/ 	.word	0x00000000
        /*0050*/ 	.short	0x0001
        /*0052*/ 	.short	0x0008
        /*0054*/ 	.byte	0x00, 0xf5, 0x21, 0x00


	//----- nvinfo : EIATTR_KPARAM_INFO
	.align		4
.L_91:
        /*0058*/ 	.byte	0x04, 0x17
        /*005a*/ 	.short	(.L_93 - .L_92)
.L_92:
        /*005c*/ 	.word	0x00000000
        /*0060*/ 	.short	0x0000
        /*0062*/ 	.short	0x0000
        /*0064*/ 	.byte	0x00, 0xf0, 0x11, 0x00


	//----- nvinfo : EIATTR_SPARSE_MMA_MASK
	.align		4
.L_93:
        /*0068*/ 	.byte	0x03, 0x50
        /*006a*/ 	.short	0x0000


	//----- nvinfo : EIATTR_MAXREG_COUNT
	.align		4
        /*006c*/ 	.byte	0x03, 0x1b
        /*006e*/ 	.short	0x00ff


	//----- nvinfo : EIATTR_MERCURY_ISA_VERSION
	.align		4
        /*0070*/ 	.byte	0x03, 0x5f
        /*0072*/ 	.short	0x0101


	//----- nvinfo : EIATTR_VRC_CTA_INIT_COUNT
	.align		4
        /*0074*/ 	.byte	0x02, 0x4a
	.zero		1
	.zero		1


	//----- nvinfo : EIATTR_EXIT_INSTR_OFFSETS
	.align		4
        /*0078*/ 	.byte	0x04, 0x1c
        /*007a*/ 	.short	(.L_95 - .L_94)


	//   ....[0]....
.L_94:
        /*007c*/ 	.word	0x00000090


	//   ....[1]....
        /*0080*/ 	.word	0x00001920


	//----- nvinfo : EIATTR_CBANK_PARAM_SIZE
	.align		4
.L_95:
        /*0084*/ 	.byte	0x03, 0x19
        /*0086*/ 	.short	0x0030


	//----- nvinfo : EIATTR_PARAM_CBANK
	.align		4
        /*0088*/ 	.byte	0x04, 0x0a
        /*008a*/ 	.short	(.L_97 - .L_96)
	.align		4
.L_96:
        /*008c*/ 	.word	index@(.nv.constant0._Z11compute_idxiPiS_ixS_)
        /*0090*/ 	.short	0x0380
        /*0092*/ 	.short	0x0030


	//----- nvinfo : EIATTR_SW_WAR
	.align		4
.L_97:
        /*0094*/ 	.byte	0x04, 0x36
        /*0096*/ 	.short	(.L_99 - .L_98)
.L_98:
        /*0098*/ 	.word	0x00000008
.L_99:


//--------------------- .nv.info._Z18findMaxIndexKernelP7double2PiPdiiS1_ --------------------------
	.section	.nv.info._Z18findMaxIndexKernelP7double2PiPdiiS1_,"",@"SHT_CUDA_INFO"
	.sectionflags	@""
	.align	4


	//----- nvinfo : EIATTR_CUDA_API_VERSION
	.align		4
        /*0000*/ 	.byte	0x04, 0x37
        /*0002*/ 	.short	(.L_101 - .L_100)
.L_100:
        /*0004*/ 	.word	0x00000082


	//----- nvinfo : EIATTR_KPARAM_INFO
	.align		4
.L_101:
        /*0008*/ 	.byte	0x04, 0x17
        /*000a*/ 	.short	(.L_103 - .L_102)
.L_102:
        /*000c*/ 	.word	0x00000000
        /*0010*/ 	.short	0x0005
        /*0012*/ 	.short	0x0020
        /*0014*/ 	.byte	0x00, 0xf5, 0x21, 0x00


	//----- nvinfo : EIATTR_KPARAM_INFO
	.align		4
.L_103:
        /*0018*/ 	.byte	0x04, 0x17
        /*001a*/ 	.short	(.L_105 - .L_104)
.L_104:
        /*001c*/ 	.word	0x00000000
        /*0020*/ 	.short	0x0004
        /*0022*/ 	.short	0x001c
        /*0024*/ 	.byte	0x00, 0xf0, 0x11, 0x00


	//----- nvinfo : EIATTR_KPARAM_INFO
	.align		4
.L_105:
        /*0028*/ 	.byte	0x04, 0x17
        /*002a*/ 	.short	(.L_107 - .L_106)
.L_106:
        /*002c*/ 	.word	0x00000000
        /*0030*/ 	.short	0x0003
        /*0032*/ 	.short	0x0018
        /*0034*/ 	.byte	0x00, 0xf0, 0x11, 0x00


	//----- nvinfo : EIATTR_KPARAM_INFO
	.align		4
.L_107:
        /*0038*/ 	.byte	0x04, 0x17
        /*003a*/ 	.short	(.L_109 - .L_108)
.L_108:
        /*003c*/ 	.word	0x00000000
        /*0040*/ 	.short	0x0002
        /*0042*/ 	.short	0x0010
        /*0044*/ 	.byte	0x00, 0xf5, 0x21, 0x00


	//----- nvinfo : EIATTR_KPARAM_INFO
	.align		4
.L_109:
        /*0048*/ 	.byte	0x04, 0x17
        /*004a*/ 	.short	(.L_111 - .L_110)
.L_110:
        /*004c*/ 	.word	0x00000000
        /*0050*/ 	.short	0x0001
        /*0052*/ 	.short	0x0008
        /*0054*/ 	.byte	0x00, 0xf5, 0x21, 0x00


	//----- nvinfo : EIATTR_KPARAM_INFO
	.align		4
.L_111:
        /*0058*/ 	.byte	0x04, 0x17
        /*005a*/ 	.short	(.L_113 - .L_112)
.L_112:
        /*005c*/ 	.word	0x00000000
        /*0060*/ 	.short	0x0000
        /*0062*/ 	.short	0x0000
        /*0064*/ 	.byte	0x00, 0xf5, 0x21, 0x00


	//----- nvinfo : EIATTR_SPARSE_MMA_MASK
	.align		4
.L_113:
        /*0068*/ 	.byte	0x03, 0x50
        /*006a*/ 	.short	0x0000


	//----- nvinfo : EIATTR_MAXREG_COUNT
	.align		4
        /*006c*/ 	.byte	0x03, 0x1b
        /*006e*/ 	.short	0x00ff


	//----- nvinfo : EIATTR_NUM_BARRIERS
	.align		4
        /*0070*/ 	.byte	0x02, 0x4c
        /*0072*/ 	.byte	0x01
	.zero		1


	//----- nvinfo : EIATTR_MERCURY_ISA_VERSION
	.align		4
        /*0074*/ 	.byte	0x03, 0x5f
        /*0076*/ 	.short	0x0101


	//----- nvinfo : EIATTR_VRC_CTA_INIT_COUNT
	.align		4
        /*0078*/ 	.byte	0x02, 0x4a
	.zero		1
	.zero		1


	//----- nvinfo : EIATTR_EXIT_INSTR_OFFSETS
	.align		4
        /*007c*/ 	.byte	0x04, 0x1c
        /*007e*/ 	.short	(.L_115 - .L_114)


	//   ....[0]....
.L_114:
        /*0080*/ 	.word	0x00000320


	//   ....[1]....
        /*0084*/ 	.word	0x00000420


	//----- nvinfo : EIATTR_CRS_STACK_SIZE
	.align		4
.L_115:
        /*0088*/ 	.byte	0x04, 0x1e
        /*008a*/ 	.short	(.L_117 - .L_116)
.L_116:
        /*008c*/ 	.word	0x00000000


	//----- nvinfo : EIATTR_CBANK_PARAM_SIZE
	.align		4
.L_117:
        /*0090*/ 	.byte	0x03, 0x19
        /*0092*/ 	.short	0x0028


	//----- nvinfo : EIATTR_PARAM_CBANK
	.align		4
        /*0094*/ 	.byte	0x04, 0x0a
        /*0096*/ 	.short	(.L_119 - .L_118)
	.align		4
.L_118:
        /*0098*/ 	.word	index@(.nv.constant0._Z18findMaxIndexKernelP7double2PiPdiiS1_)
        /*009c*/ 	.short	0x0380
        /*009e*/ 	.short	0x0028


	//----- nvinfo : EIATTR_SW_WAR
	.align		4
.L_119:
        /*00a0*/ 	.byte	0x04, 0x36
        /*00a2*/ 	.short	(.L_121 - .L_120)
.L_120:
        /*00a4*/ 	.word	0x00000008
.L_121:


//--------------------- .nv.callgraph             --------------------------
	.section	.nv.callgraph,"",@"SHT_CUDA_CALLGRAPH"
	.align	4
	.sectionentsize	8
	.align		4
        /*0000*/ 	.word	0x00000000
	.align		4
        /*0004*/ 	.word	0xffffffff
	.align		4
        /*0008*/ 	.word	0x00000000
	.align		4
        /*000c*/ 	.word	0xfffffffe
	.align		4
        /*0010*/ 	.word	0x00000000
	.align		4
        /*0014*/ 	.word	0xfffffffd
	.align		4
        /*0018*/ 	.word	0x00000000
	.align		4
        /*001c*/ 	.word	0xfffffffc


//--------------------- .text._Z22applyPhaseFlipParallelP7double2xi --------------------------
	.section	.text._Z22applyPhaseFlipParallelP7double2xi,"ax",@progbits
	.align	128
        .global         _Z22applyPhaseFlipParallelP7double2xi
        .type           _Z22applyPhaseFlipParallelP7double2xi,@function
        .size           _Z22applyPhaseFlipParallelP7double2xi,(.L_x_27 - _Z22applyPhaseFlipParallelP7double2xi)
        .other          _Z22applyPhaseFlipParallelP7double2xi,@"STO_CUDA_ENTRY STV_DEFAULT"
_Z22applyPhaseFlipParallelP7double2xi:
.text._Z22applyPhaseFlipParallelP7double2xi:
[----:B------:R-:W-:Y:S01]  /*0000*/  LDC R1, c[0x0][0x37c] ;  /* 0x0000df00ff017b82 */ /* 0x000fe20000000800 */
[----:B------:R-:W0:Y:S01]  /*0010*/  S2R R0, SR_CTAID.X ;  /* 0x0000000000007919 */ /* 0x000e220000002500 */
[----:B------:R-:W0:Y:S01]  /*0020*/  LDCU UR4, c[0x0][0x360] ;  /* 0x00006c00ff0477ac */ /* 0x000e220008000800 */
[----:B------:R-:W0:Y:S01]  /*0030*/  S2R R3, SR_TID.X ;  /* 0x0000000000037919 */ /* 0x000e220000002100 */
[----:B------:R-:W1:Y:S01]  /*0040*/  LDCU.64 UR6, c[0x0][0x388] ;  /* 0x00007100ff0677ac */ /* 0x000e620008000a00 */
[----:B0-----:R-:W-:-:S05]  /*0050*/  IMAD R0, R0, UR4, R3 ;  /* 0x0000000400007c24 */ /* 0x001fca000f8e0203 */
[----:B-1----:R-:W-:Y:S02]  /*0060*/  ISETP.GE.U32.AND P0, PT, R0, UR6, PT ;  /* 0x0000000600007c0c */ /* 0x002fe4000bf06070 */
[----:B------:R-:W-:-:S04]  /*0070*/  SHF.R.S32.HI R5, RZ, 0x1f, R0 ;  /* 0x0000001fff057819 */ /* 0x000fc80000011400 */
[----:B------:R-:W-:-:S13]  /*0080*/  ISETP.GE.AND.EX P0, PT, R5, UR7, PT, P0 ;  /* 0x0000000705007c0c */ /* 0x000fda000bf06300 */
[----:B------:R-:W-:Y:S05]  /*0090*/  @P0 EXIT ;  /* 0x000000000000094d */ /* 0x000fea0003800000 */
[----:B------:R-:W0:Y:S01]  /*00a0*/  LDC R9, c[0x0][0x390] ;  /* 0x0000e400ff097b82 */ /* 0x000e220000000800 */
[----:B------:R-:W-:Y:S02]  /*00b0*/  IABS R8, R0 ;  /* 0x0000000000087213 */ /* 0x000fe40000000000 */
[----:B------:R-:W-:Y:S02]  /*00c0*/  ISETP.GE.AND P2, PT, R0, RZ, PT ;  /* 0x000000ff0000720c */ /* 0x000fe40003f46270 */
[----:B0-----:R-:W-:-:S04]  /*00d0*/  IABS R6, R9 ;  /* 0x0000000900067213 */ /* 0x001fc80000000000 */
[----:B------:R-:W0:Y:S08]  /*00e0*/  I2F.RP R4, R6 ;  /* 0x0000000600047306 */ /* 0x000e300000209400 */
[----:B0-----:R-:W0:Y:S02]  /*00f0*/  MUFU.RCP R4, R4 ;  /* 0x0000000400047308 */ /* 0x001e240000001000 */
[----:B0-----:R-:W-:-:S06]  /*0100*/  VIADD R2, R4, 0xffffffe ;  /* 0x0ffffffe04027836 */ /* 0x001fcc0000000000 */
[----:B------:R0:W1:Y:S02]  /*0110*/  F2I.FTZ.U32.TRUNC.NTZ R3, R2 ;  /* 0x0000000200037305 */ /* 0x000064000021f000 */
[----:B0-----:R-:W-:Y:S02]  /*0120*/  IMAD.MOV.U32 R2, RZ, RZ, RZ ;  /* 0x000000ffff027224 */ /* 0x001fe400078e00ff */
[----:B-1----:R-:W-:-:S04]  /*0130*/  IMAD.MOV R7, RZ, RZ, -R3 ;  /* 0x000000ffff077224 */ /* 0x002fc800078e0a03 */
[----:B------:R-:W-:-:S04]  /*0140*/  IMAD R7, R7, R6, RZ ;  /* 0x0000000607077224 */ /* 0x000fc800078e02ff */
[----:B------:R-:W-:-:S04]  /*0150*/  IMAD.HI.U32 R3, R3, R7, R2 ;  /* 0x0000000703037227 */ /* 0x000fc800078e0002 */
[----:B------:R-:W-:Y:S02]  /*0160*/  IMAD.MOV.U32 R7, RZ, RZ, R8 ;  /* 0x000000ffff077224 */ /* 0x000fe400078e0008 */
[----:B------:R-:W-:Y:S02]  /*0170*/  VIADD R2, R9, 0xffffffff ;  /* 0xffffffff09027836 */ /* 0x000fe40000000000 */
[----:B------:R-:W-:-:S05]  /*0180*/  IMAD.HI.U32 R3, R3, R7, RZ ;  /* 0x0000000703037227 */ /* 0x000fca00078e00ff */
[----:B------:R-:W-:-:S05]  /*0190*/  IADD3 R3, PT, PT, -R3, RZ, RZ ;  /* 0x000000ff03037210 */ /* 0x000fca0007ffe1ff */
[----:B------:R-:W-:-:S05]  /*01a0*/  IMAD R3, R6, R3, R7 ;  /* 0x0000000306037224 */ /* 0x000fca00078e0207 */
[----:B------:R-:W-:-:S13]  /*01b0*/  ISETP.GT.U32.AND P0, PT, R6, R3, PT ;  /* 0x000000030600720c */ /* 0x000fda0003f04070 */
[----:B------:R-:W-:Y:S01]  /*01c0*/  @!P0 IMAD.IADD R3, R3, 0x1, -R6 ;  /* 0x0000000103038824 */ /* 0x000fe200078e0a06 */
[----:B------:R-:W-:-:S04]  /*01d0*/  ISETP.NE.AND P0, PT, R9, RZ, PT ;  /* 0x000000ff0900720c */ /* 0x000fc80003f05270 */
[----:B------:R-:W-:-:S13]  /*01e0*/  ISETP.GT.U32.AND P1, PT, R6, R3, PT ;  /* 0x000000030600720c */ /* 0x000fda0003f24070 */
[----:B------:R-:W-:-:S05]  /*01f0*/  @!P1 IMAD.IADD R3, R3, 0x1, -R6 ;  /* 0x0000000103039824 */ /* 0x000fca00078e0a06 */
[----:B------:R-:W-:Y:S02]  /*0200*/  @!P2 IADD3 R3, PT, PT, -R3, RZ, RZ ;  /* 0x000000ff0303a210 */ /* 0x000fe40007ffe1ff */
[----:B------:R-:W-:-:S04]  /*0210*/  @!P0 LOP3.LUT R3, RZ, R9, RZ, 0x33, !PT ;  /* 0x00000009ff038212 */ /* 0x000fc800078e33ff */
[----:B------:R-:W-:-:S13]  /*0220*/  ISETP.NE.AND P0, PT, R3, R2, PT ;  /* 0x000000020300720c */ /* 0x000fda0003f05270 */
[----:B------:R-:W-:Y:S05]  /*0230*/  @P0 EXIT ;  /* 0x000000000000094d */ /* 0x000fea0003800000 */
[----:B------:R-:W0:Y:S01]  /*0240*/  LDCU.64 UR6, c[0x0][0x380] ;  /* 0x00007000ff0677ac */ /* 0x000e220008000a00 */
[----:B------:R-:W1:Y:S01]  /*0250*/  LDCU.64 UR4, c[0x0][0x358] ;  /* 0x00006b00ff0477ac */ /* 0x000e620008000a00 */
[----:B0-----:R-:W-:-:S04]  /*0260*/  LEA R2, P0, R0, UR6, 0x4 ;  /* 0x0000000600027c11 */ /* 0x001fc8000f8020ff */
[----:B------:R-:W-:-:S05]  /*0270*/  LEA.HI.X R3, R0, UR7, R5, 0x4, P0 ;  /* 0x0000000700037c11 */ /* 0x000fca00080f2405 */
[----:B-1----:R-:W2:Y:S02]  /*0280*/  LDG.E.128 R4, desc[UR4][R2.64] ;  /* 0x0000000402047981 */ /* 0x002ea4000c1e1d00 */
[----:B--2---:R-:W-:Y:S02]  /*0290*/  DFMA R8, -RZ, R6, -R4 ;  /* 0x00000006ff08722b */ /* 0x004fe40000000904 */
[----:B------:R-:W-:-:S07]  /*02a0*/  DFMA R10, RZ, R4, -R6 ;  /* 0x00000004ff0a722b */ /* 0x000fce0000000806 */
[----:B------:R-:W-:Y:S01]  /*02b0*/  STG.E.128 desc[UR4][R2.64], R8 ;  /* 0x0000000802007986 */ /* 0x000fe2000c101d04 */
[----:B------:R-:W-:Y:S05]  /*02c0*/  EXIT ;  /* 0x000000000000794d */ /* 0x000fea0003800000 */
.L_x_0:
[----:B------:R-:W-:-:S00]  /*02d0*/  BRA `(.L_x_0) ;  /* 0xfffffffc00fc7947 */ /* 0x000fc0000383ffff */
[----:B------:R-:W-:-:S00]  /*02e0*/  NOP ;  /* 0x0000000000007918 */ /* 0x000fc00000000000 */
        /* <DEDUP_REMOVED lines=9> */
.L_x_27:


//--------------------- .text._Z14applyPhaseFlipP7double2x --------------------------
	.section	.text._Z14applyPhaseFlipP7double2x,"ax",@progbits
	.align	128
        .global         _Z14applyPhaseFlipP7double2x
        .type           _Z14applyPhaseFlipP7double2x,@function
        .size           _Z14applyPhaseFlipP7double2x,(.L_x_28 - _Z14applyPhaseFlipP7double2x)
        .other          _Z14applyPhaseFlipP7double2x,@"STO_CUDA_ENTRY STV_DEFAULT"
_Z14applyPhaseFlipP7double2x:
.text._Z14applyPhaseFlipP7double2x:
[----:B------:R-:W-:Y:S01]  /*0000*/  LDC R1, c[0x0][0x37c] ;  /* 0x0000df00ff017b82 */ /* 0x000fe20000000800 */
[----:B------:R-:W0:Y:S01]  /*0010*/  LDCU.128 UR4, c[0x0][0x380] ;  /* 0x00007000ff0477ac */ /* 0x000e220008000c00 */
[----:B------:R-:W1:Y:S01]  /*0020*/  LDCU.64 UR8, c[0x0][0x358] ;  /* 0x00006b00ff0877ac */ /* 0x000e620008000a00 */
[----:B0-----:R-:W-:-:S04]  /*0030*/  ULEA UR4, UP0, UR6, UR4, 0x4 ;  /* 0x0000000406047291 */ /* 0x001fc8000f8020ff */
[----:B------:R-:W-:Y:S02]  /*0040*/  ULEA.HI.X UR5, UR6, UR5, UR7, 0x4, UP0 ;  /* 0x0000000506057291 */ /* 0x000fe400080f2407 */
[----:B------:R-:W-:-:S04]  /*0050*/  MOV R2, UR4 ;  /* 0x0000000400027c02 */ /* 0x000fc80008000f00 */
[----:B------:R-:W-:-:S05]  /*0060*/  MOV R3, UR5 ;  /* 0x0000000500037c02 */ /* 0x000fca0008000f00 */
[----:B-1----:R-:W2:Y:S02]  /*0070*/  LDG.E.128 R4, desc[UR8][R2.64] ;  /* 0x0000000802047981 */ /* 0x002ea4000c1e1d00 */
[----:B--2---:R-:W-:Y:S02]  /*0080*/  DFMA R8, -RZ, R6, -R4 ;  /* 0x00000006ff08722b */ /* 0x004fe40000000904 */
[----:B------:R-:W-:-:S07]  /*0090*/  DFMA R10, RZ, R4, -R6 ;  /* 0x00000004ff0a722b */ /* 0x000fce0000000806 */
[----:B------:R-:W-:Y:S01]  /*00a0*/  STG.E.128 desc[UR8][R2.64], R8 ;  /* 0x0000000802007986 */ /* 0x000fe2000c101d08 */
[----:B------:R-:W-:Y:S05]  /*00b0*/  EXIT ;  /* 0x000000000000794d */ /* 0x000fea0003800000 */
.L_x_1:
        /* <DEDUP_REMOVED lines=12> */
.L_x_28:


//--------------------- .text._Z15contract_tensorP7double2PKS_iPiixS3_i --------------------------
	.section	.text._Z15contract_tensorP7double2PKS_iPiixS3_i,"ax",@progbits
	.align	128
        .global         _Z15contract_tensorP7double2PKS_iPiixS3_i
        .type           _Z15contract_tensorP7double2PKS_iPiixS3_i,@function
        .size           _Z15contract_tensorP7double2PKS_iPiixS3_i,(.L_x_29 - _Z15contract_tensorP7double2PKS_iPiixS3_i)
        .other          _Z15contract_tensorP7double2PKS_iPiixS3_i,@"STO_CUDA_ENTRY STV_DEFAULT"
_Z15contract_tensorP7double2PKS_iPiixS3_i:
.text._Z15contract_tensorP7double2PKS_iPiixS3_i:
        /* <DEDUP_REMOVED lines=11> */
[----:B------:R-:W0:Y:S01]  /*00b0*/  LDCU UR4, c[0x0][0x390] ;  /* 0x00007200ff0477ac */ /* 0x000e220008000800 */
[----:B------:R-:W1:Y:S06]  /*00c0*/  LDCU.64 UR6, c[0x0][0x358] ;  /* 0x00006b00ff0677ac */ /* 0x000e6c0008000a00 */
[----:B------:R-:W2:Y:S01]  /*00d0*/  LDC R9, c[0x0][0x3a0] ;  /* 0x0000e800ff097b82 */ /* 0x000ea20000000800 */
[----:B------:R-:W3:Y:S07]  /*00e0*/  LDCU.64 UR8, c[0x0][0x380] ;  /* 0x00007000ff0877ac */ /* 0x000eee0008000a00 */
[----:B------:R-:W4:Y:S08]  /*00f0*/  LDC.64 R10, c[0x0][0x398] ;  /* 0x0000e600ff0a7b82 */ /* 0x000f300000000a00 */
[----:B------:R-:W5:Y:S01]  /*0100*/  LDC.64 R4, c[0x0][0x3b0] ;  /* 0x0000ec00ff047b82 */ /* 0x000f620000000a00 */
[----:B0-----:R-:W-:-:S04]  /*0110*/  IMAD R7, R21, UR4, R2 ;  /* 0x0000000415077c24 */ /* 0x001fc8000f8e0202 */
[----:B------:R-:W-:Y:S02]  /*0120*/  IMAD.SHL.U32 R7, R7, 0x2, RZ ;  /* 0x0000000207077824 */ /* 0x000fe400078e00ff */
[----:B--2---:R-:W-:-:S04]  /*0130*/  IMAD R9, R2, R9, UR4 ;  /* 0x0000000402097e24 */ /* 0x004fc8000f8e0209 */
[----:B----4-:R-:W-:-:S06]  /*0140*/  IMAD.WIDE R10, R9, 0x4, R10 ;  /* 0x00000004090a7825 */ /* 0x010fcc00078e020a */
[----:B-1----:R-:W2:Y:S01]  /*0150*/  LDG.E R10, desc[UR6][R10.64] ;  /* 0x000000060a0a7981 */ /* 0x002ea2000c1e1900 */
[----:B-----5:R-:W-:-:S05]  /*0160*/  IMAD.WIDE.U32 R4, R7, 0x4, R4 ;  /* 0x0000000407047825 */ /* 0x020fca00078e0004 */
[----:B------:R-:W4:Y:S04]  /*0170*/  LDG.E R8, desc[UR6][R4.64] ;  /* 0x0000000604087981 */ /* 0x000f28000c1e1900 */
[----:B------:R0:W5:Y:S01]  /*0180*/  LDG.E R9, desc[UR6][R4.64+0x4] ;  /* 0x0000040604097981 */ /* 0x000162000c1e1900 */
[----:B------:R-:W-:-:S04]  /*0190*/  IABS R14, R21 ;  /* 0x00000015000e7213 */ /* 0x000fc80000000000 */
[----:B------:R-:W1:Y:S01]  /*01a0*/  I2F.RP R12, R14 ;  /* 0x0000000e000c7306 */ /* 0x000e620000209400 */
[----:B0-----:R-:W0:Y:S07]  /*01b0*/  LDC.64 R4, c[0x0][0x380] ;  /* 0x0000e000ff047b82 */ /* 0x001e2e0000000a00 */
[----:B-1----:R-:W1:Y:S02]  /*01c0*/  MUFU.RCP R12, R12 ;  /* 0x0000000c000c7308 */ /* 0x002e640000001000 */
[----:B-1----:R-:W-:-:S06]  /*01d0*/  VIADD R6, R12, 0xffffffe ;  /* 0x0ffffffe0c067836 */ /* 0x002fcc0000000000 */
[----:B------:R1:W3:Y:S02]  /*01e0*/  F2I.FTZ.U32.TRUNC.NTZ R7, R6 ;  /* 0x0000000600077305 */ /* 0x0002e4000021f000 */
[----:B-1----:R-:W-:Y:S01]  /*01f0*/  IMAD.MOV.U32 R6, RZ, RZ, RZ ;  /* 0x000000ffff067224 */ /* 0x002fe200078e00ff */
[----:B---3--:R-:W-:-:S05]  /*0200*/  IADD3 R13, PT, PT, RZ, -R7, RZ ;  /* 0x80000007ff0d7210 */ /* 0x008fca0007ffe0ff */
[----:B------:R-:W-:Y:S01]  /*0210*/  IMAD R11, R13, R14, RZ ;  /* 0x0000000e0d0b7224 */ /* 0x000fe200078e02ff */
[----:B------:R-:W-:-:S03]  /*0220*/  IABS R13, R0 ;  /* 0x00000000000d7213 */ /* 0x000fc60000000000 */
[----:B------:R-:W-:Y:S01]  /*0230*/  IMAD.HI.U32 R7, R7, R11, R6 ;  /* 0x0000000b07077227 */ /* 0x000fe200078e0006 */
[----:B------:R-:W-:-:S05]  /*0240*/  MOV R11, R13 ;  /* 0x0000000d000b7202 */ /* 0x000fca0000000f00 */
[----:B------:R-:W-:-:S04]  /*0250*/  IMAD.HI.U32 R7, R7, R11, RZ ;  /* 0x0000000b07077227 */ /* 0x000fc800078e00ff */
[----:B------:R-:W-:-:S04]  /*0260*/  IMAD.MOV R7, RZ, RZ, -R7 ;  /* 0x000000ffff077224 */ /* 0x000fc800078e0a07 */
[C---:B------:R-:W-:Y:S02]  /*0270*/  IMAD R11, R14.reuse, R7, R11 ;  /* 0x000000070e0b7224 */ /* 0x040fe400078e020b */
[----:B------:R-:W1:Y:S03]  /*0280*/  LDC.64 R6, c[0x0][0x388] ;  /* 0x0000e200ff067b82 */ /* 0x000e660000000a00 */
[----:B------:R-:W-:-:S13]  /*0290*/  ISETP.GT.U32.AND P0, PT, R14, R11, PT ;  /* 0x0000000b0e00720c */ /* 0x000fda0003f04070 */
[----:B------:R-:W-:-:S04]  /*02a0*/  @!P0 IADD3 R11, PT, PT, R11, -R14, RZ ;  /* 0x8000000e0b0b8210 */ /* 0x000fc80007ffe0ff */
[----:B------:R-:W-:Y:S02]  /*02b0*/  ISETP.GT.U32.AND P1, PT, R14, R11, PT ;  /* 0x0000000b0e00720c */ /* 0x000fe40003f24070 */
[----:B------:R-:W-:-:S11]  /*02c0*/  ISETP.GE.AND P0, PT, R0, RZ, PT ;  /* 0x000000ff0000720c */ /* 0x000fd60003f06270 */
[----:B------:R-:W-:Y:S01]  /*02d0*/  @!P1 IMAD.IADD R11, R11, 0x1, -R14 ;  /* 0x000000010b0b9824 */ /* 0x000fe200078e0a0e */
[----:B------:R-:W-:-:S04]  /*02e0*/  ISETP.NE.AND P1, PT, R21, RZ, PT ;  /* 0x000000ff1500720c */ /* 0x000fc80003f25270 */
[----:B------:R-:W-:-:S09]  /*02f0*/  @!P0 IADD3 R11, PT, PT, -R11, RZ, RZ ;  /* 0x000000ff0b0b8210 */ /* 0x000fd20007ffe1ff */
[----:B------:R-:W-:-:S05]  /*0300*/  @!P1 LOP3.LUT R11, RZ, R21, RZ, 0x33, !PT ;  /* 0x00000015ff0b9212 */ /* 0x000fca00078e33ff */
[----:B------:R-:W-:Y:S01]  /*0310*/  IMAD.IADD R11, R0, 0x1, -R11 ;  /* 0x00000001000b7824 */ /* 0x000fe200078e0a0b */
[----:B--2---:R-:W-:-:S03]  /*0320*/  SHF.L.U32 R27, R10, 0x1, RZ ;  /* 0x000000010a1b7819 */ /* 0x004fc600000006ff */
[C---:B----4-:R-:W-:Y:S01]  /*0330*/  IMAD.IADD R13, R11.reuse, 0x1, R8 ;  /* 0x000000010b0d7824 */ /* 0x050fe200078e0208 */
[----:B-----5:R-:W-:-:S03]  /*0340*/  IADD3 R9, PT, PT, R11, R9, RZ ;  /* 0x000000090b097210 */ /* 0x020fc60007ffe0ff */
[----:B0-----:R-:W-:-:S04]  /*0350*/  IMAD.WIDE R12, R13, 0x10, R4 ;  /* 0x000000100d0c7825 */ /* 0x001fc800078e0204 */
[----:B-1----:R-:W-:Y:S02]  /*0360*/  IMAD.WIDE R26, R27, 0x10, R6 ;  /* 0x000000101b1a7825 */ /* 0x002fe400078e0206 */
[----:B------:R-:W2:Y:S02]  /*0370*/  LDG.E.128 R12, desc[UR6][R12.64] ;  /* 0x000000060c0c7981 */ /* 0x000ea4000c1e1d00 */
[----:B------:R-:W-:Y:S02]  /*0380*/  IMAD.WIDE R4, R9, 0x10, R4 ;  /* 0x0000001009047825 */ /* 0x000fe400078e0204 */
[----:B------:R-:W2:Y:S04]  /*0390*/  LDG.E.128 R16, desc[UR6][R26.64] ;  /* 0x000000061a107981 */ /* 0x000ea8000c1e1d00 */
[----:B------:R-:W3:Y:S04]  /*03a0*/  LDG.E.128 R8, desc[UR6][R26.64+0x10] ;  /* 0x000010061a087981 */ /* 0x000ee8000c1e1d00 */
[----:B------:R-:W3:Y:S01]  /*03b0*/  LDG.E.128 R4, desc[UR6][R4.64] ;  /* 0x0000000604047981 */ /* 0x000ee2000c1e1d00 */
[----:B------:R-:W0:Y:S01]  /*03c0*/  S2UR UR5, SR_CgaCtaId ;  /* 0x00000000000579c3 */ /* 0x000e220000008800 */
[----:B------:R-:W-:Y:S01]  /*03d0*/  UMOV UR4, 0x400 ;  /* 0x0000040000047882 */ /* 0x000fe20000000000 */
[----:B------:R-:W-:Y:S01]  /*03e0*/  IMAD.IADD R21, R2, 0x1, R21 ;  /* 0x0000000102157824 */ /* 0x000fe200078e0215 */
[----:B0-----:R-:W-:-:S06]  /*03f0*/  ULEA UR4, UR5, UR4, 0x18 ;  /* 0x0000000405047291 */ /* 0x001fcc000f8ec0ff */
[----:B------:R-:W-:Y:S01]  /*0400*/  LEA R21, R21, UR4, 0x4 ;  /* 0x0000000415157c11 */ /* 0x000fe2000f8e20ff */
[-C--:B--2---:R-:W-:Y:S02]  /*0410*/  DMUL R24, R18, R14.reuse ;  /* 0x0000000e12187228 */ /* 0x084fe40000000000 */
[----:B------:R-:W-:Y:S02]  /*0420*/  DMUL R22, R16, R14 ;  /* 0x0000000e10167228 */ /* 0x000fe40000000000 */
[-C--:B---3--:R-:W-:Y:S02]  /*0430*/  DMUL R14, R10, R6.reuse ;  /* 0x000000060a0e7228 */ /* 0x088fe40000000000 */
[----:B------:R-:W-:Y:S02]  /*0440*/  DMUL R6, R8, R6 ;  /* 0x0000000608067228 */ /* 0x000fe40000000000 */
[-C--:B------:R-:W-:Y:S02]  /*0450*/  DFMA R16, R16, R12.reuse, -R24 ;  /* 0x0000000c1010722b */ /* 0x080fe40000000818 */
[----:B------:R-:W-:-:S02]  /*0460*/  DFMA R18, R18, R12, R22 ;  /* 0x0000000c1212722b */ /* 0x000fc40000000016 */
[-C--:B------:R-:W-:Y:S02]  /*0470*/  DFMA R8, R8, R4.reuse, -R14 ;  /* 0x000000040808722b */ /* 0x080fe4000000080e */
[----:B------:R-:W-:Y:S01]  /*0480*/  DFMA R10, R10, R4, R6 ;  /* 0x000000040a0a722b */ /* 0x000fe20000000006 */
[----:B------:R-:W-:Y:S02]  /*0490*/  LEA R12, P0, R0, UR8, 0x4 ;  /* 0x00000008000c7c11 */ /* 0x000fe4000f8020ff */
[----:B------:R-:W-:-:S03]  /*04a0*/  LEA R15, R2, UR4, 0x4 ;  /* 0x00000004020f7c11 */ /* 0x000fc6000f8e20ff */
[----:B------:R-:W-:Y:S02]  /*04b0*/  DADD R4, R16, R8 ;  /* 0x0000000010047229 */ /* 0x000fe40000000008 */
[----:B------:R-:W-:Y:S01]  /*04c0*/  DADD R6, R18, R10 ;  /* 0x0000000012067229 */ /* 0x000fe2000000000a */
[----:B------:R-:W-:Y:S01]  /*04d0*/  LEA.HI.X R13, R0, UR9, R3, 0x4, P0 ;  /* 0x00000009000d7c11 */ /* 0x000fe200080f2403 */
[----:B------:R-:W-:Y:S04]  /*04e0*/  STS.128 [R15], R16 ;  /* 0x000000100f007388 */ /* 0x000fe80000000c00 */
[----:B------:R-:W-:Y:S04]  /*04f0*/  STS.128 [R21], R8 ;  /* 0x0000000815007388 */ /* 0x000fe80000000c00 */
[----:B------:R-:W-:Y:S01]  /*0500*/  STG.E.128 desc[UR6][R12.64], R4 ;  /* 0x000000040c007986 */ /* 0x000fe2000c101d06 */
[----:B------:R-:W-:Y:S05]  /*0510*/  EXIT ;  /* 0x000000000000794d */ /* 0x000fea0003800000 */
.L_x_2:
        /* <DEDUP_REMOVED lines=14> */
.L_x_29:


//--------------------- .text._Z11compute_idxiPiS_ixS_ --------------------------
	.section	.text._Z11compute_idxiPiS_ixS_,"ax",@progbits
	.align	128
        .global         _Z11compute_idxiPiS_ixS_
        .type           _Z11compute_idxiPiS_ixS_,@function
        .size           _Z11compute_idxiPiS_ixS_,(.L_x_30 - _Z11compute_idxiPiS_ixS_)
        .other          _Z11compute_idxiPiS_ixS_,@"STO_CUDA_ENTRY STV_DEFAULT"
_Z11compute_idxiPiS_ixS_:
.text._Z11compute_idxiPiS_ixS_:
        /* <DEDUP_REMOVED lines=10> */
[----:B------:R-:W0:Y:S01]  /*00a0*/  LDCU UR5, c[0x0][0x398] ;  /* 0x00007300ff0577ac */ /* 0x000e220008000800 */
[----:B------:R-:W1:Y:S01]  /*00b0*/  LDCU.64 UR8, c[0x0][0x358] ;  /* 0x00006b00ff0877ac */ /* 0x000e620008000a00 */
[----:B0-----:R-:W-:Y:S02]  /*00c0*/  UISETP.GE.AND UP0, UPT, UR5, 0x1, UPT ;  /* 0x000000010500788c */ /* 0x001fe4000bf06270 */
[----:B------:R-:W-:-:S07]  /*00d0*/  IMAD R2, R0, UR5, RZ ;  /* 0x0000000500027c24 */ /* 0x000fce000f8e02ff */
[----:B-1----:R-:W-:Y:S05]  /*00e0*/  BRA.U !UP0, `(.L_x_3) ;  /* 0x0000000d08007547 */ /* 0x002fea000b800000 */
[----:B------:R-:W0:Y:S01]  /*00f0*/  LDCU UR6, c[0x0][0x398] ;  /* 0x00007300ff0677ac */ /* 0x000e220008000800 */
[----:B------:R-:W-:Y:S01]  /*0100*/  IMAD.MOV.U32 R3, RZ, RZ, R0 ;  /* 0x000000ffff037224 */ /* 0x000fe200078e0000 */
[----:B------:R-:W-:Y:S02]  /*0110*/  UISETP.GE.U32.AND UP0, UPT, UR5, 0x4, UPT ;  /* 0x000000040500788c */ /* 0x000fe4000bf06070 */
[----:B------:R-:W-:Y:S01]  /*0120*/  ULOP3.LUT UR7, UR5, 0x3, URZ, 0xc0, !UPT ;  /* 0x0000000305077892 */ /* 0x000fe2000f8ec0ff */
[----:B0-----:R-:W-:-:S06]  /*0130*/  UMOV UR4, UR6 ;  /* 0x0000000600047c82 */ /* 0x001fcc0008000000 */
[----:B------:R-:W-:Y:S05]  /*0140*/  BRA.U !UP0, `(.L_x_4) ;  /* 0x0000000108a87547 */ /* 0x000fea000b800000 */
[----:B------:R-:W0:Y:S01]  /*0150*/  LDC.64 R4, c[0x0][0x388] ;  /* 0x0000e200ff047b82 */ /* 0x000e220000000a00 */
[----:B------:R-:W-:Y:S01]  /*0160*/  VIADD R19, R2, 0xffffffff ;  /* 0xffffffff02137836 */ /* 0x000fe20000000000 */
[----:B------:R-:W-:Y:S01]  /*0170*/  MOV R3, R0 ;  /* 0x0000000000037202 */ /* 0x000fe20000000f00 */
[----:B------:R-:W1:Y:S01]  /*0180*/  LDCU.64 UR12, c[0x0][0x388] ;  /* 0x00007100ff0c77ac */ /* 0x000e620008000a00 */
[----:B------:R-:W-:Y:S01]  /*0190*/  ULOP3.LUT UR5, UR5, 0x7ffffffc, URZ, 0xc0, !UPT ;  /* 0x7ffffffc05057892 */ /* 0x000fe2000f8ec0ff */
[----:B------:R-:W-:-:S11]  /*01a0*/  UMOV UR4, URZ ;  /* 0x000000ff00047c82 */ /* 0x000fd60008000000 */
.L_x_5:
[----:B------:R-:W-:Y:S01]  /*01b0*/  SHF.R.S32.HI R10, RZ, 0x1f, R3 ;  /* 0x0000001fff0a7819 */ /* 0x000fe20000011403 */
[----:B------:R-:W-:Y:S01]  /*01c0*/  USHF.R.S32.HI UR10, URZ, 0x1f, UR6 ;  /* 0x0000001fff0a7899 */ /* 0x000fe20008011406 */
[-C--:B--2---:R-:W-:Y:S01]  /*01d0*/  LEA.HI R8, R3, R3.reuse, RZ, 0x1 ;  /* 0x0000000303087211 */ /* 0x084fe200078f08ff */
[----:B------:R-:W-:Y:S01]  /*01e0*/  VIADD R7, R19, UR6 ;  /* 0x0000000613077c36 */ /* 0x000fe20008000000 */
[CC--:B------:R-:W-:Y:S01]  /*01f0*/  LEA.HI R14, R10.reuse, R3.reuse, RZ, 0x2 ;  /* 0x000000030a0e7211 */ /* 0x0c0fe200078f10ff */
[----:B------:R-:W-:Y:S01]  /*0200*/  UIADD3 UR4, UPT, UPT, UR4, 0x4, URZ ;  /* 0x0000000404047890 */ /* 0x000fe2000fffe0ff */
[----:B------:R-:W-:Y:S01]  /*0210*/  LEA.HI R17, R10, R3, RZ, 0x3 ;  /* 0x000000030a117211 */ /* 0x000fe200078f18ff */
[----:B0-----:R-:W-:Y:S01]  /*0220*/  IMAD.WIDE R6, R7, 0x4, R4 ;  /* 0x0000000407067825 */ /* 0x001fe200078e0204 */
[----:B------:R-:W-:Y:S01]  /*0230*/  SHF.R.S32.HI R15, RZ, 0x2, R14 ;  /* 0x00000002ff0f7819 */ /* 0x000fe2000001140e */
[----:B------:R-:W-:Y:S01]  /*0240*/  UISETP.NE.AND UP0, UPT, UR4, UR5, UPT ;  /* 0x000000050400728c */ /* 0x000fe2000bf05270 */
[----:B------:R-:W-:-:S02]  /*0250*/  SHF.R.S32.HI R13, RZ, 0x1, R8 ;  /* 0x00000001ff0d7819 */ /* 0x000fc40000011408 */
[----:B------:R-:W-:Y:S02]  /*0260*/  SHF.R.S32.HI R18, RZ, 0x3, R17 ;  /* 0x00000003ff127819 */ /* 0x000fe40000011411 */
[----:B------:R-:W-:Y:S02]  /*0270*/  LEA.HI R16, R14, R15, RZ, 0x1 ;  /* 0x0000000f0e107211 */ /* 0x000fe400078f08ff */
[----:B------:R-:W-:Y:S01]  /*0280*/  IADD3 R9, P0, PT, R2, UR6, RZ ;  /* 0x0000000602097c10 */ /* 0x000fe2000ff1e0ff */
[----:B------:R-:W-:Y:S01]  /*0290*/  UIADD3 UR6, UPT, UPT, UR6, -0x4, URZ ;  /* 0xfffffffc06067890 */ /* 0x000fe2000fffe0ff */
[C---:B------:R-:W-:Y:S02]  /*02a0*/  LEA.HI R11, R8.reuse, R13, RZ, 0x1 ;  /* 0x0000000d080b7211 */ /* 0x040fe400078f08ff */
[----:B------:R-:W-:Y:S02]  /*02b0*/  LEA.HI R17, R17, R18, RZ, 0x1 ;  /* 0x0000001211117211 */ /* 0x000fe400078f08ff */
[----:B------:R-:W-:-:S02]  /*02c0*/  LOP3.LUT R12, R8, 0xfffffffe, RZ, 0xc0, !PT ;  /* 0xfffffffe080c7812 */ /* 0x000fc400078ec0ff */
[----:B------:R-:W-:Y:S02]  /*02d0*/  LOP3.LUT R16, R16, 0xfffffffe, RZ, 0xc0, !PT ;  /* 0xfffffffe10107812 */ /* 0x000fe400078ec0ff */
[----:B------:R-:W-:Y:S02]  /*02e0*/  LEA.HI.X.SX32 R20, R2, UR10, 0x1, P0 ;  /* 0x0000000a02147c11 */ /* 0x000fe400080f0eff */
[----:B------:R-:W-:Y:S01]  /*02f0*/  LOP3.LUT R14, R11, 0xfffffffe, RZ, 0xc0, !PT ;  /* 0xfffffffe0b0e7812 */ /* 0x000fe200078ec0ff */
[----:B------:R-:W-:Y:S01]  /*0300*/  IMAD.IADD R11, R3, 0x1, -R12 ;  /* 0x00000001030b7824 */ /* 0x000fe200078e0a0c */
[----:B------:R-:W-:Y:S01]  /*0310*/  LOP3.LUT R17, R17, 0xfffffffe, RZ, 0xc0, !PT ;  /* 0xfffffffe11117812 */ /* 0x000fe200078ec0ff */
[----:B------:R-:W-:Y:S01]  /*0320*/  IMAD.IADD R15, R15, 0x1, -R16 ;  /* 0x000000010f0f7824 */ /* 0x000fe200078e0a10 */
[----:B-1----:R-:W-:Y:S02]  /*0330*/  LEA R8, P0, R9, UR12, 0x2 ;  /* 0x0000000c09087c11 */ /* 0x002fe4000f8010ff */
[----:B------:R-:W-:Y:S01]  /*0340*/  IADD3 R13, PT, PT, R13, -R14, RZ ;  /* 0x8000000e0d0d7210 */ /* 0x000fe20007ffe0ff */
[----:B------:R-:W-:Y:S01]  /*0350*/  IMAD.IADD R17, R18, 0x1, -R17 ;  /* 0x0000000112117824 */ /* 0x000fe200078e0a11 */
[----:B------:R-:W-:Y:S01]  /*0360*/  LEA.HI.X R9, R9, UR13, R20, 0x2, P0 ;  /* 0x0000000d09097c11 */ /* 0x000fe200080f1414 */
[----:B------:R2:W-:Y:S01]  /*0370*/  STG.E desc[UR8][R6.64], R11 ;  /* 0x0000000b06007986 */ /* 0x0005e2000c101908 */
[----:B------:R-:W-:-:S03]  /*0380*/  LEA.HI R3, R10, R3, RZ, 0x4 ;  /* 0x000000030a037211 */ /* 0x000fc600078f20ff */
[----:B------:R2:W-:Y:S01]  /*0390*/  STG.E desc[UR8][R6.64+-0x4], R13 ;  /* 0xfffffc0d06007986 */ /* 0x0005e2000c101908 */
[----:B------:R-:W-:-:S03]  /*03a0*/  SHF.R.S32.HI R3, RZ, 0x4, R3 ;  /* 0x00000004ff037819 */ /* 0x000fc60000011403 */
[----:B------:R2:W-:Y:S04]  /*03b0*/  STG.E desc[UR8][R6.64+-0x8], R15 ;  /* 0xfffff80f06007986 */ /* 0x0005e8000c101908 */
[----:B------:R2:W-:Y:S01]  /*03c0*/  STG.E desc[UR8][R8.64+-0x10], R17 ;  /* 0xfffff01108007986 */ /* 0x0005e2000c101908 */
[----:B------:R-:W-:Y:S05]  /*03d0*/  BRA.U UP0, `(.L_x_5) ;  /* 0xfffffffd00747547 */ /* 0x000fea000b83ffff */
[----:B------:R-:W-:-:S05]  /*03e0*/  UMOV UR4, UR6 ;  /* 0x0000000600047c82 */ /* 0x000fca0008000000 */
.L_x_4:
[----:B------:R-:W-:-:S09]  /*03f0*/  UISETP.NE.AND UP0, UPT, UR7, URZ, UPT ;  /* 0x000000ff0700728c */ /* 0x000fd2000bf05270 */
[----:B------:R-:W-:Y:S05]  /*0400*/  BRA.U !UP0, `(.L_x_6) ;  /* 0x00000001088c7547 */ /* 0x000fea000b800000 */
[----:B------:R-:W0:Y:S01]  /*0410*/  LDCU UR5, c[0x0][0x398] ;  /* 0x00007300ff0577ac */ /* 0x000e220008000800 */
[----:B------:R-:W-:Y:S02]  /*0420*/  UISETP.NE.AND UP0, UPT, UR7, 0x1, UPT ;  /* 0x000000010700788c */ /* 0x000fe4000bf05270 */
[----:B0-----:R-:W-:-:S04]  /*0430*/  ULOP3.LUT UR5, UR5, 0x1, URZ, 0xc0, !UPT ;  /* 0x0000000105057892 */ /* 0x001fc8000f8ec0ff */
[----:B------:R-:W-:-:S03]  /*0440*/  UISETP.NE.U32.AND UP1, UPT, UR5, 0x1, UPT ;  /* 0x000000010500788c */ /* 0x000fc6000bf25070 */
[----:B------:R-:W-:Y:S08]  /*0450*/  BRA.U !UP0, `(.L_x_7) ;  /* 0x00000001084c7547 */ /* 0x000ff0000b800000 */
[----:B------:R-:W0:Y:S01]  /*0460*/  LDCU.64 UR10, c[0x0][0x388] ;  /* 0x00007100ff0a77ac */ /* 0x000e220008000a00 */
[----:B------:R-:W-:Y:S02]  /*0470*/  LEA.HI R5, R3, R3, RZ, 0x1 ;  /* 0x0000000303057211 */ /* 0x000fe400078f08ff */
[C---:B------:R-:W-:Y:S01]  /*0480*/  IADD3 R10, P0, PT, R2.reuse, UR4, RZ ;  /* 0x00000004020a7c10 */ /* 0x040fe2000ff1e0ff */
[----:B------:R-:W-:Y:S01]  /*0490*/  USHF.R.S32.HI UR5, URZ, 0x1f, UR4 ;  /* 0x0000001fff057899 */ /* 0x000fe20008011404 */
[----:B--2---:R-:W-:Y:S01]  /*04a0*/  SHF.R.S32.HI R8, RZ, 0x1, R5 ;  /* 0x00000001ff087819 */ /* 0x004fe20000011405 */
[----:B------:R-:W-:Y:S01]  /*04b0*/  UIADD3 UR4, UPT, UPT, UR4, -0x2, URZ ;  /* 0xfffffffe04047890 */ /* 0x000fe2000fffe0ff */
[C---:B------:R-:W-:Y:S02]  /*04c0*/  LOP3.LUT R6, R5.reuse, 0xfffffffe, RZ, 0xc0, !PT ;  /* 0xfffffffe05067812 */ /* 0x040fe400078ec0ff */
[----:B------:R-:W-:Y:S02]  /*04d0*/  LEA.HI R7, R5, R8, RZ, 0x1 ;  /* 0x0000000805077211 */ /* 0x000fe400078f08ff */
[----:B------:R-:W-:-:S02]  /*04e0*/  LEA.HI.X.SX32 R11, R2, UR5, 0x1, P0 ;  /* 0x00000005020b7c11 */ /* 0x000fc400080f0eff */
[----:B------:R-:W-:Y:S02]  /*04f0*/  LOP3.LUT R9, R7, 0xfffffffe, RZ, 0xc0, !PT ;  /* 0xfffffffe07097812 */ /* 0x000fe400078ec0ff */
[----:B------:R-:W-:Y:S02]  /*0500*/  IADD3 R7, PT, PT, R3, -R6, RZ ;  /* 0x8000000603077210 */ /* 0x000fe40007ffe0ff */
[----:B------:R-:W-:Y:S01]  /*0510*/  SHF.R.S32.HI R6, RZ, 0x1f, R3 ;  /* 0x0000001fff067819 */ /* 0x000fe20000011403 */
[----:B------:R-:W-:Y:S01]  /*0520*/  IMAD.IADD R9, R8, 0x1, -R9 ;  /* 0x0000000108097824 */ /* 0x000fe200078e0a09 */
[----:B0-----:R-:W-:Y:S02]  /*0530*/  LEA R4, P0, R10, UR10, 0x2 ;  /* 0x0000000a0a047c11 */ /* 0x001fe4000f8010ff */
[----:B------:R-:W-:Y:S02]  /*0540*/  LEA.HI R6, R6, R3, RZ, 0x2 ;  /* 0x0000000306067211 */ /* 0x000fe400078f10ff */
[----:B------:R-:W-:-:S02]  /*0550*/  LEA.HI.X R5, R10, UR11, R11, 0x2, P0 ;  /* 0x0000000b0a057c11 */ /* 0x000fc400080f140b */
[----:B------:R-:W-:-:S03]  /*0560*/  SHF.R.S32.HI R3, RZ, 0x2, R6 ;  /* 0x00000002ff037819 */ /* 0x000fc60000011406 */
[----:B------:R0:W-:Y:S04]  /*0570*/  STG.E desc[UR8][R4.64+-0x4], R7 ;  /* 0xfffffc0704007986 */ /* 0x0001e8000c101908 */
[----:B------:R0:W-:Y:S02]  /*0580*/  STG.E desc[UR8][R4.64+-0x8], R9 ;  /* 0xfffff80904007986 */ /* 0x0001e4000c101908 */
.L_x_7:
[----:B------:R-:W-:Y:S05]  /*0590*/  BRA.U UP1, `(.L_x_6) ;  /* 0x0000000101287547 */ /* 0x000fea000b800000 */
[----:B------:R-:W1:Y:S01]  /*05a0*/  LDCU.64 UR10, c[0x0][0x388] ;  /* 0x00007100ff0a77ac */ /* 0x000e620008000a00 */
[----:B0-2---:R-:W-:Y:S02]  /*05b0*/  IADD3 R7, P0, PT, R2, UR4, RZ ;  /* 0x0000000402077c10 */ /* 0x005fe4000ff1e0ff */
[----:B------:R-:W-:Y:S01]  /*05c0*/  LEA.HI R5, R3, R3, RZ, 0x1 ;  /* 0x0000000303057211 */ /* 0x000fe200078f08ff */
[----:B------:R-:W-:-:S03]  /*05d0*/  USHF.R.S32.HI UR5, URZ, 0x1f, UR4 ;  /* 0x0000001fff057899 */ /* 0x000fc60008011404 */
[----:B------:R-:W-:-:S03]  /*05e0*/  LOP3.LUT R6, R5, 0xfffffffe, RZ, 0xc0, !PT ;  /* 0xfffffffe05067812 */ /* 0x000fc600078ec0ff */
[----:B------:R-:W-:Y:S02]  /*05f0*/  LEA.HI.X.SX32 R8, R2, UR5, 0x1, P0 ;  /* 0x0000000502087c11 */ /* 0x000fe400080f0eff */
[----:B------:R-:W-:Y:S01]  /*0600*/  IMAD.IADD R3, R3, 0x1, -R6 ;  /* 0x0000000103037824 */ /* 0x000fe200078e0a06 */
[----:B-1----:R-:W-:-:S04]  /*0610*/  LEA R4, P0, R7, UR10, 0x2 ;  /* 0x0000000a07047c11 */ /* 0x002fc8000f8010ff */
[----:B------:R-:W-:-:S05]  /*0620*/  LEA.HI.X R5, R7, UR11, R8, 0x2, P0 ;  /* 0x0000000b07057c11 */ /* 0x000fca00080f1408 */
[----:B------:R1:W-:Y:S04]  /*0630*/  STG.E desc[UR8][R4.64+-0x4], R3 ;  /* 0xfffffc0304007986 */ /* 0x0003e8000c101908 */
.L_x_6:
[----:B------:R-:W3:Y:S01]  /*0640*/  LDCU UR5, c[0x0][0x398] ;  /* 0x00007300ff0577ac */ /* 0x000ee20008000800 */
[----:B------:R-:W-:Y:S01]  /*0650*/  UMOV UR4, URZ ;  /* 0x000000ff00047c82 */ /* 0x000fe20008000000 */
[----:B---3--:R-:W-:Y:S02]  /*0660*/  UISETP.GE.U32.AND UP1, UPT, UR5, 0x10, UPT ;  /* 0x000000100500788c */ /* 0x008fe4000bf26070 */
[----:B------:R-:W-:-:S04]  /*0670*/  ULOP3.LUT UR6, UR5, 0xf, URZ, 0xc0, !UPT ;  /* 0x0000000f05067892 */ /* 0x000fc8000f8ec0ff */
[----:B------:R-:W-:-:S03]  /*0680*/  UISETP.NE.AND UP0, UPT, UR6, URZ, UPT ;  /* 0x000000ff0600728c */ /* 0x000fc6000bf05270 */
[----:B------:R-:W-:Y:S08]  /*0690*/  BRA.U !UP1, `(.L_x_8) ;  /* 0x0000000109a87547 */ /* 0x000ff0000b800000 */
[----:B------:R-:W-:-:S03]  /*06a0*/  ULOP3.LUT UR4, UR5, 0x7ffffff0, URZ, 0xc0, !UPT ;  /* 0x7ffffff005047892 */ /* 0x000fc6000f8ec0ff */
[----:B------:R-:W-:-:S09]  /*06b0*/  UMOV UR5, URZ ;  /* 0x000000ff00057c82 */ /* 0x000fd20008000000 */
.L_x_9:
[----:B01----:R-:W0:Y:S01]  /*06c0*/  LDC.64 R4, c[0x0][0x388] ;  /* 0x0000e200ff047b82 */ /* 0x003e220000000a00 */
[----:B----4-:R-:W-:-:S07]  /*06d0*/  IADD3 R3, PT, PT, R2, UR5, RZ ;  /* 0x0000000502037c10 */ /* 0x010fce000fffe0ff */
[----:B--2---:R-:W1:Y:S01]  /*06e0*/  LDC.64 R6, c[0x0][0x390] ;  /* 0x0000e400ff067b82 */ /* 0x004e620000000a00 */
[----:B0-----:R-:W-:-:S05]  /*06f0*/  IMAD.WIDE R4, R3, 0x4, R4 ;  /* 0x0000000403047825 */ /* 0x001fca00078e0204 */
[----:B------:R-:W2:Y:S01]  /*0700*/  LDG.E R9, desc[UR8][R4.64] ;  /* 0x0000000804097981 */ /* 0x000ea2000c1e1900 */
[----:B-1----:R-:W-:-:S05]  /*0710*/  IMAD.WIDE R6, R3, 0x4, R6 ;  /* 0x0000000403067825 */ /* 0x002fca00078e0206 */
[----:B--2---:R0:W-:Y:S04]  /*0720*/  STG.E desc[UR8][R6.64], R9 ;  /* 0x0000000906007986 */ /* 0x0041e8000c101908 */
[----:B------:R-:W2:Y:S04]  /*0730*/  LDG.E R3, desc[UR8][R4.64+0x4] ;  /* 0x0000040804037981 */ /* 0x000ea8000c1e1900 */
[----:B--2---:R1:W-:Y:S04]  /*0740*/  STG.E desc[UR8][R6.64+0x4], R3 ;  /* 0x0000040306007986 */ /* 0x0043e8000c101908 */
[----:B------:R-:W2:Y:S04]  /*0750*/  LDG.E R11, desc[UR8][R4.64+0x8] ;  /* 0x00000808040b7981 */ /* 0x000ea8000c1e1900 */
[----:B--2---:R2:W-:Y:S04]  /*0760*/  STG.E desc[UR8][R6.64+0x8], R11 ;  /* 0x0000080b06007986 */ /* 0x0045e8000c101908 */
[----:B------:R-:W3:Y:S04]  /*0770*/  LDG.E R13, desc[UR8][R4.64+0xc] ;  /* 0x00000c08040d7981 */ /* 0x000ee8000c1e1900 */
[----:B---3--:R3:W-:Y:S04]  /*0780*/  STG.E desc[UR8][R6.64+0xc], R13 ;  /* 0x00000c0d06007986 */ /* 0x0087e8000c101908 */
[----:B------:R-:W4:Y:S04]  /*0790*/  LDG.E R15, desc[UR8][R4.64+0x10] ;  /* 0x00001008040f7981 */ /* 0x000f28000c1e1900 */
[----:B----4-:R4:W-:Y:S04]  /*07a0*/  STG.E desc[UR8][R6.64+0x10], R15 ;  /* 0x0000100f06007986 */ /* 0x0109e8000c101908 */
[----:B------:R-:W5:Y:S04]  /*07b0*/  LDG.E R17, desc[UR8][R4.64+0x14] ;  /* 0x0000140804117981 */ /* 0x000f68000c1e1900 */
[----:B-----5:R5:W-:Y:S04]  /*07c0*/  STG.E desc[UR8][R6.64+0x14], R17 ;  /* 0x0000141106007986 */ /* 0x020be8000c101908 */
[----:B0-----:R-:W2:Y:S04]  /*07d0*/  LDG.E R9, desc[UR8][R4.64+0x18] ;  /* 0x0000180804097981 */ /* 0x001ea8000c1e1900 */
[----:B--2---:R0:W-:Y:S04]  /*07e0*/  STG.E desc[UR8][R6.64+0x18], R9 ;  /* 0x0000180906007986 */ /* 0x0041e8000c101908 */
[----:B-1----:R-:W2:Y:S04]  /*07f0*/  LDG.E R3, desc[UR8][R4.64+0x1c] ;  /* 0x00001c0804037981 */ /* 0x002ea8000c1e1900 */
[----:B--2---:R1:W-:Y:S04]  /*0800*/  STG.E desc[UR8][R6.64+0x1c], R3 ;  /* 0x00001c0306007986 */ /* 0x0043e8000c101908 */
[----:B------:R-:W2:Y:S04]  /*0810*/  LDG.E R11, desc[UR8][R4.64+0x20] ;  /* 0x00002008040b7981 */ /* 0x000ea8000c1e1900 */
[----:B--2---:R2:W-:Y:S04]  /*0820*/  STG.E desc[UR8][R6.64+0x20], R11 ;  /* 0x0000200b06007986 */ /* 0x0045e8000c101908 */
[----:B---3--:R-:W3:Y:S04]  /*0830*/  LDG.E R13, desc[UR8][R4.64+0x24] ;  /* 0x00002408040d7981 */ /* 0x008ee8000c1e1900 */
[----:B---3--:R3:W-:Y:S04]  /*0840*/  STG.E desc[UR8][R6.64+0x24], R13 ;  /* 0x0000240d06007986 */ /* 0x0087e8000c101908 */
[----:B----4-:R-:W4:Y:S04]  /*0850*/  LDG.E R15, desc[UR8][R4.64+0x28] ;  /* 0x00002808040f7981 */ /* 0x010f28000c1e1900 */
[----:B----4-:R4:W-:Y:S04]  /*0860*/  STG.E desc[UR8][R6.64+0x28], R15 ;  /* 0x0000280f06007986 */ /* 0x0109e8000c101908 */
[----:B-----5:R-:W5:Y:S04]  /*0870*/  LDG.E R17, desc[UR8][R4.64+0x2c] ;  /* 0x00002c0804117981 */ /* 0x020f68000c1e1900 */
[----:B-----5:R4:W-:Y:S04]  /*0880*/  STG.E desc[UR8][R6.64+0x2c], R17 ;  /* 0x00002c1106007986 */ /* 0x0209e8000c101908 */
[----:B0-----:R-:W5:Y:S04]  /*0890*/  LDG.E R9, desc[UR8][R4.64+0x30] ;  /* 0x0000300804097981 */ /* 0x001f68000c1e1900 */
[----:B-----5:R4:W-:Y:S04]  /*08a0*/  STG.E desc[UR8][R6.64+0x30], R9 ;  /* 0x0000300906007986 */ /* 0x0209e8000c101908 */
[----:B-1----:R-:W5:Y:S04]  /*08b0*/  LDG.E R3, desc[UR8][R4.64+0x34] ;  /* 0x0000340804037981 */ /* 0x002f68000c1e1900 */
[----:B-----5:R4:W-:Y:S04]  /*08c0*/  STG.E desc[UR8][R6.64+0x34], R3 ;  /* 0x0000340306007986 */ /* 0x0209e8000c101908 */
[----:B--2---:R-:W2:Y:S04]  /*08d0*/  LDG.E R11, desc[UR8][R4.64+0x38] ;  /* 0x00003808040b7981 */ /* 0x004ea8000c1e1900 */
[----:B--2---:R4:W-:Y:S04]  /*08e0*/  STG.E desc[UR8][R6.64+0x38], R11 ;  /* 0x0000380b06007986 */ /* 0x0049e8000c101908 */
[----:B---3--:R-:W2:Y:S01]  /*08f0*/  LDG.E R13, desc[UR8][R4.64+0x3c] ;  /* 0x00003c08040d7981 */ /* 0x008ea2000c1e1900 */
[----:B------:R-:W-:-:S04]  /*0900*/  UIADD3 UR5, UPT, UPT, UR5, 0x10, URZ ;  /* 0x0000001005057890 */ /* 0x000fc8000fffe0ff */
[----:B------:R-:W-:Y:S01]  /*0910*/  UISETP.NE.AND UP1, UPT, UR5, UR4, UPT ;  /* 0x000000040500728c */ /* 0x000fe2000bf25270 */
[----:B--2---:R4:W-:Y:S08]  /*0920*/  STG.E desc[UR8][R6.64+0x3c], R13 ;  /* 0x00003c0d06007986 */ /* 0x0049f0000c101908 */
[----:B------:R-:W-:Y:S05]  /*0930*/  BRA.U UP1, `(.L_x_9) ;  /* 0xfffffffd01607547 */ /* 0x000fea000b83ffff */
.L_x_8:
[----:B------:R-:W-:Y:S05]  /*0940*/  BRA.U !UP0, `(.L_x_3) ;  /* 0x0000000108e87547 */ /* 0x000fea000b800000 */
[----:B------:R-:W3:Y:S01]  /*0950*/  LDCU UR5, c[0x0][0x398] ;  /* 0x00007300ff0577ac */ /* 0x000ee20008000800 */
[----:B------:R-:W-:Y:S02]  /*0960*/  UISETP.GE.U32.AND UP0, UPT, UR6, 0x8, UPT ;  /* 0x000000080600788c */ /* 0x000fe4000bf06070 */
[----:B---3--:R-:W-:-:S04]  /*0970*/  ULOP3.LUT UR5, UR5, 0x7, URZ, 0xc0, !UPT ;  /* 0x0000000705057892 */ /* 0x008fc8000f8ec0ff */
[----:B------:R-:W-:-:S03]  /*0980*/  UISETP.NE.AND UP1, UPT, UR5, URZ, UPT ;  /* 0x000000ff0500728c */ /* 0x000fc6000bf25270 */
[----:B------:R-:W-:Y:S08]  /*0990*/  BRA.U !UP0, `(.L_x_10) ;  /* 0x0000000108587547 */ /* 0x000ff0000b800000 */
[----:B01----:R-:W0:Y:S01]  /*09a0*/  LDC.64 R4, c[0x0][0x388] ;  /* 0x0000e200ff047b82 */ /* 0x003e220000000a00 */
[----:B----4-:R-:W-:-:S07]  /*09b0*/  VIADD R3, R2, UR4 ;  /* 0x0000000402037c36 */ /* 0x010fce0008000000 */
        /* <DEDUP_REMOVED lines=15> */
[----:B0-----:R-:W2:Y:S04]  /*0ab0*/  LDG.E R9, desc[UR8][R4.64+0x18] ;  /* 0x0000180804097981 */ /* 0x001ea8000c1e1900 */
[----:B--2---:R3:W-:Y:S04]  /*0ac0*/  STG.E desc[UR8][R6.64+0x18], R9 ;  /* 0x0000180906007986 */ /* 0x0047e8000c101908 */
[----:B-1----:R-:W2:Y:S01]  /*0ad0*/  LDG.E R3, desc[UR8][R4.64+0x1c] ;  /* 0x00001c0804037981 */ /* 0x002ea2000c1e1900 */
[----:B------:R-:W-:-:S03]  /*0ae0*/  UIADD3 UR4, UPT, UPT, UR4, 0x8, URZ ;  /* 0x0000000804047890 */ /* 0x000fc6000fffe0ff */
[----:B--2---:R3:W-:Y:S09]  /*0af0*/  STG.E desc[UR8][R6.64+0x1c], R3 ;  /* 0x00001c0306007986 */ /* 0x0047f2000c101908 */
.L_x_10:
[----:B------:R-:W-:Y:S05]  /*0b00*/  BRA.U !UP1, `(.L_x_3) ;  /* 0x0000000109787547 */ /* 0x000fea000b800000 */
[----:B------:R-:W-:Y:S02]  /*0b10*/  UISETP.GE.U32.AND UP0, UPT, UR5, 0x4, UPT ;  /* 0x000000040500788c */ /* 0x000fe4000bf06070 */
[----:B------:R-:W-:-:S07]  /*0b20*/  UISETP.NE.AND UP1, UPT, UR7, URZ, UPT ;  /* 0x000000ff0700728c */ /* 0x000fce000bf25270 */
[----:B------:R-:W-:Y:S05]  /*0b30*/  BRA.U !UP0, `(.L_x_11) ;  /* 0x0000000108387547 */ /* 0x000fea000b800000 */
[----:B01----:R-:W0:Y:S01]  /*0b40*/  LDC.64 R4, c[0x0][0x388] ;  /* 0x0000e200ff047b82 */ /* 0x003e220000000a00 */
[----:B--234-:R-:W-:-:S07]  /*0b50*/  VIADD R9, R2, UR4 ;  /* 0x0000000402097c36 */ /* 0x01cfce0008000000 */
[----:B------:R-:W1:Y:S01]  /*0b60*/  LDC.64 R6, c[0x0][0x390] ;  /* 0x0000e400ff067b82 */ /* 0x000e620000000a00 */
        /* <DEDUP_REMOVED lines=8> */
[----:B------:R-:W2:Y:S01]  /*0bf0*/  LDG.E R13, desc[UR8][R4.64+0xc] ;  /* 0x00000c08040d7981 */ /* 0x000ea2000c1e1900 */
[----:B------:R-:W-:-:S03]  /*0c00*/  UIADD3 UR4, UPT, UPT, UR4, 0x4, URZ ;  /* 0x0000000404047890 */ /* 0x000fc6000fffe0ff */
[----:B--2---:R0:W-:Y:S09]  /*0c10*/  STG.E desc[UR8][R6.64+0xc], R13 ;  /* 0x00000c0d06007986 */ /* 0x0041f2000c101908 */
.L_x_11:
[----:B------:R-:W-:Y:S05]  /*0c20*/  BRA.U !UP1, `(.L_x_3) ;  /* 0x0000000109307547 */ /* 0x000fea000b800000 */
[----:B0-234-:R-:W0:Y:S01]  /*0c30*/  LDC.64 R10, c[0x0][0x390] ;  /* 0x0000e400ff0a7b82 */ /* 0x01de220000000a00 */
[----:B------:R-:W-:-:S07]  /*0c40*/  UMOV UR5, URZ ;  /* 0x000000ff00057c82 */ /* 0x000fce0008000000 */
[----:B------:R-:W2:Y:S02]  /*0c50*/  LDC.64 R8, c[0x0][0x388] ;  /* 0x0000e200ff087b82 */ /* 0x000ea40000000a00 */
.L_x_12:
[----:B0-----:R-:W-:-:S05]  /*0c60*/  IADD3 R7, PT, PT, R2, UR4, RZ ;  /* 0x0000000402077c10 */ /* 0x001fca000fffe0ff */
[----:B-12---:R-:W-:-:S06]  /*0c70*/  IMAD.WIDE R4, R7, 0x4, R8 ;  /* 0x0000000407047825 */ /* 0x006fcc00078e0208 */
[----:B------:R-:W2:Y:S01]  /*0c80*/  LDG.E R5, desc[UR8][R4.64] ;  /* 0x0000000804057981 */ /* 0x000ea2000c1e1900 */
[----:B0-----:R-:W-:Y:S01]  /*0c90*/  IMAD.WIDE R6, R7, 0x4, R10 ;  /* 0x0000000407067825 */ /* 0x001fe200078e020a */
[----:B------:R-:W-:Y:S02]  /*0ca0*/  UIADD3 UR5, UPT, UPT, UR5, 0x1, URZ ;  /* 0x0000000105057890 */ /* 0x000fe4000fffe0ff */
[----:B------:R-:W-:Y:S02]  /*0cb0*/  UIADD3 UR4, UPT, UPT, UR4, 0x1, URZ ;  /* 0x0000000104047890 */ /* 0x000fe4000fffe0ff */
[----:B------:R-:W-:Y:S01]  /*0cc0*/  UISETP.NE.AND UP0, UPT, UR5, UR7, UPT ;  /* 0x000000070500728c */ /* 0x000fe2000bf05270 */
[----:B--2---:R0:W-:Y:S08]  /*0cd0*/  STG.E desc[UR8][R6.64], R5 ;  /* 0x0000000506007986 */ /* 0x0041f0000c101908 */
[----:B------:R-:W-:Y:S05]  /*0ce0*/  BRA.U UP0, `(.L_x_12) ;  /* 0xfffffffd00dc7547 */ /* 0x000fea000b83ffff */
.L_x_3:
[----:B0-234-:R-:W0:Y:S01]  /*0cf0*/  LDC R7, c[0x0][0x398] ;  /* 0x0000e600ff077b82 */ /* 0x01de220000000800 */
[----:B------:R-:W1:Y:S01]  /*0d00*/  LDCU UR6, c[0x0][0x380] ;  /* 0x00007000ff0677ac */ /* 0x000e620008000800 */
[----:B------:R-:W2:Y:S06]  /*0d10*/  LDCU UR7, c[0x0][0x3a0] ;  /* 0x00007400ff0777ac */ /* 0x000eac0008000800 */
[----:B------:R-:W3:Y:S01]  /*0d20*/  S2UR UR5, SR_CgaCtaId ;  /* 0x00000000000579c3 */ /* 0x000ee20000008800 */
[----:B------:R-:W-:-:S07]  /*0d30*/  UMOV UR4, 0x400 ;  /* 0x0000040000047882 */ /* 0x000fce0000000000 */
[----:B------:R-:W4:Y:S01]  /*0d40*/  LDC.64 R12, c[0x0][0x390] ;  /* 0x0000e400ff0c7b82 */ /* 0x000f220000000a00 */
[----:B-1----:R-:W-:Y:S01]  /*0d50*/  VIADD R3, R2, UR6 ;  /* 0x0000000602037c36 */ /* 0x002fe20008000000 */
[----:B0-----:R-:W-:Y:S01]  /*0d60*/  ISETP.GE.AND P0, PT, R7, 0x1, PT ;  /* 0x000000010700780c */ /* 0x001fe20003f06270 */
[----:B---3--:R-:W-:Y:S02]  /*0d70*/  ULEA UR4, UR5, UR4, 0x18 ;  /* 0x0000000405047291 */ /* 0x008fe4000f8ec0ff */
[----:B--2---:R-:W-:Y:S01]  /*0d80*/  UIMAD UR5, UR7, UR6, URZ ;  /* 0x00000006070572a4 */ /* 0x004fe2000f8e02ff */
[----:B----4-:R-:W-:-:S03]  /*0d90*/  IMAD.WIDE R12, R3, 0x4, R12 ;  /* 0x00000004030c7825 */ /* 0x010fc600078e020c */
[----:B------:R-:W-:-:S06]  /*0da0*/  LEA R3, R0, UR4, 0x3 ;  /* 0x0000000400037c11 */ /* 0x000fcc000f8e18ff */
[----:B------:R-:W-:Y:S05]  /*0db0*/  @!P0 BRA `(.L_x_13) ;  /* 0x0000000800b08947 */ /* 0x000fea0003800000 */
[C---:B------:R-:W-:Y:S01]  /*0dc0*/  LOP3.LUT R11, R7.reuse, 0x7ffffff0, RZ, 0xc0, !PT ;  /* 0x7ffffff0070b7812 */ /* 0x040fe200078ec0ff */
[----:B------:R-:W-:Y:S02]  /*0dd0*/  IMAD R9, R0, R7, R7 ;  /* 0x0000000700097224 */ /* 0x000fe400078e0207 */
[----:B------:R-:W-:Y:S01]  /*0de0*/  HFMA2 R10, -RZ, RZ, 0, 0 ;  /* 0x00000000ff0a7431 */ /* 0x000fe200000001ff */
[C---:B------:R-:W-:Y:S01]  /*0df0*/  LOP3.LUT R4, R7.reuse, 0xf, RZ, 0xc0, !PT ;  /* 0x0000000f07047812 */ /* 0x040fe200078ec0ff */
[----:B------:R-:W-:Y:S01]  /*0e00*/  UPLOP3.LUT UP0, UPT, UPT, UPT, UPT, 0x80, 0x8 ;  /* 0x000000000008789c */ /* 0x000fe20003f0f070 */
[----:B------:R-:W-:Y:S01]  /*0e10*/  LOP3.LUT R5, R7, 0x7, RZ, 0xc0, !PT ;  /* 0x0000000707057812 */ /* 0x000fe200078ec0ff */
[----:B------:R-:W-:Y:S01]  /*0e20*/  VIADD R9, R9, 0xffffffff ;  /* 0xffffffff09097836 */ /* 0x000fe20000000000 */
[----:B------:R-:W-:Y:S01]  /*0e30*/  LOP3.LUT R6, R7, 0x3, RZ, 0xc0, !PT ;  /* 0x0000000307067812 */ /* 0x000fe200078ec0ff */
[----:B------:R-:W-:Y:S01]  /*0e40*/  VIADD R7, R2, 0xffffffff ;  /* 0xffffffff02077836 */ /* 0x000fe20000000000 */
[----:B------:R-:W-:Y:S01]  /*0e50*/  SHF.R.S32.HI R8, RZ, 0x1f, R2 ;  /* 0x0000001fff087819 */ /* 0x000fe20000011402 */
[----:B------:R-:W-:-:S07]  /*0e60*/  IMAD.MOV R11, RZ, RZ, -R11 ;  /* 0x000000ffff0b7224 */ /* 0x000fce00078e0a0b */
.L_x_19:
[----:B0-----:R-:W0:Y:S01]  /*0e70*/  LDCU UR4, c[0x0][0x398] ;  /* 0x00007300ff0477ac */ /* 0x001e220008000800 */
[----:B------:R1:W-:Y:S01]  /*0e80*/  STG.E desc[UR8][R12.64], R10 ;  /* 0x0000000a0c007986 */ /* 0x0003e2000c101908 */
[----:B------:R-:W-:Y:S01]  /*0e90*/  ISETP.NE.AND P0, PT, R4, RZ, PT ;  /* 0x000000ff0400720c */ /* 0x000fe20003f05270 */
[----:B------:R-:W2:Y:S01]  /*0ea0*/  LDCU UR10, c[0x0][0x398] ;  /* 0x00007300ff0a77ac */ /* 0x000ea20008000800 */
[----:B------:R-:W-:Y:S01]  /*0eb0*/  MOV R18, RZ ;  /* 0x000000ff00127202 */ /* 0x000fe20000000f00 */
[----:B------:R-:W-:Y:S02]  /*0ec0*/  UPLOP3.LUT UP1, UPT, UPT, UPT, UP0, 0x80, 0x8 ;  /* 0x000000000008789c */ /* 0x000fe40003f2f000 */
[----:B0-----:R-:W-:-:S03]  /*0ed0*/  UISETP.GE.U32.AND UP0, UPT, UR4, 0x10, UPT ;  /* 0x000000100400788c */ /* 0x001fc6000bf06070 */
[----:B------:R-:W-:Y:S01]  /*0ee0*/  UMOV UR4, 0x1 ;  /* 0x0000000100047882 */ /* 0x000fe20000000000 */
[----:B--2---:R-:W-:-:S05]  /*0ef0*/  IMAD.U32 R19, RZ, RZ, UR10 ;  /* 0x0000000aff137e24 */ /* 0x004fca000f8e00ff */
[----:B-1----:R-:W-:Y:S05]  /*0f00*/  BRA.U !UP0, `(.L_x_14) ;  /* 0x0000000508047547 */ /* 0x002fea000b800000 */
[----:B------:R-:W-:Y:S01]  /*0f10*/  IMAD.MOV.U32 R18, RZ, RZ, RZ ;  /* 0x000000ffff127224 */ /* 0x000fe200078e00ff */
[----:B------:R-:W-:Y:S01]  /*0f20*/  MOV R21, R9 ;  /* 0x0000000900157202 */ /* 0x000fe20000000f00 */
[----:B------:R-:W-:Y:S01]  /*0f30*/  IMAD.MOV.U32 R20, RZ, RZ, R11 ;  /* 0x000000ffff147224 */ /* 0x000fe200078e000b */
[----:B------:R-:W0:Y:S01]  /*0f40*/  LDCU.64 UR6, c[0x0][0x390] ;  /* 0x00007200ff0677ac */ /* 0x000e220008000a00 */
[----:B------:R-:W-:Y:S01]  /*0f50*/  IMAD.U32 R19, RZ, RZ, UR10 ;  /* 0x0000000aff137e24 */ /* 0x000fe2000f8e00ff */
[----:B------:R-:W-:-:S06]  /*0f60*/  UMOV UR4, 0x1 ;  /* 0x0000000100047882 */ /* 0x000fcc0000000000 */
.L_x_15:
[----:B------:R-:W1:Y:S02]  /*0f70*/  LDC.64 R14, c[0x0][0x390] ;  /* 0x0000e400ff0e7b82 */ /* 0x000e640000000a00 */
[----:B-1----:R-:W-:-:S05]  /*0f80*/  IMAD.WIDE R14, R21, 0x4, R14 ;  /* 0x00000004150e7825 */ /* 0x002fca00078e020e */
[----:B------:R-:W2:Y:S04]  /*0f90*/  LDG.E R25, desc[UR8][R14.64] ;  /* 0x000000080e197981 */ /* 0x000ea8000c1e1900 */
[----:B------:R-:W3:Y:S04]  /*0fa0*/  LDG.E R24, desc[UR8][R14.64+-0x4] ;  /* 0xfffffc080e187981 */ /* 0x000ee8000c1e1900 */
[----:B------:R-:W4:Y:S04]  /*0fb0*/  LDG.E R17, desc[UR8][R14.64+-0x8] ;  /* 0xfffff8080e117981 */ /* 0x000f28000c1e1900 */
[----:B------:R-:W5:Y:S04]  /*0fc0*/  LDG.E R16, desc[UR8][R14.64+-0xc] ;  /* 0xfffff4080e107981 */ /* 0x000f68000c1e1900 */
[----:B------:R-:W5:Y:S04]  /*0fd0*/  LDG.E R22, desc[UR8][R14.64+-0x10] ;  /* 0xfffff0080e167981 */ /* 0x000f68000c1e1900 */
[----:B------:R-:W5:Y:S04]  /*0fe0*/  LDG.E R23, desc[UR8][R14.64+-0x14] ;  /* 0xffffec080e177981 */ /* 0x000f68000c1e1900 */
[----:B------:R-:W5:Y:S01]  /*0ff0*/  LDG.E R27, desc[UR8][R14.64+-0x38] ;  /* 0xffffc8080e1b7981 */ /* 0x000f62000c1e1900 */
[----:B--2---:R-:W-:-:S03]  /*1000*/  IMAD R25, R25, UR4, R18 ;  /* 0x0000000419197c24 */ /* 0x004fc6000f8e0212 */
[----:B------:R-:W2:Y:S01]  /*1010*/  LDG.E R18, desc[UR8][R14.64+-0x18] ;  /* 0xffffe8080e127981 */ /* 0x000ea2000c1e1900 */
[----:B---3--:R-:W-:-:S05]  /*1020*/  IMAD R24, R24, UR4, RZ ;  /* 0x0000000418187c24 */ /* 0x008fca000f8e02ff */
[----:B------:R-:W-:Y:S02]  /*1030*/  LEA R26, R24, R25, 0x1 ;  /* 0x00000019181a7211 */ /* 0x000fe400078e08ff */
[----:B------:R-:W3:Y:S04]  /*1040*/  LDG.E R25, desc[UR8][R14.64+-0x1c] ;  /* 0xffffe4080e197981 */ /* 0x000ee8000c1e1900 */
[----:B------:R-:W3:Y:S01]  /*1050*/  LDG.E R24, desc[UR8][R14.64+-0x20] ;  /* 0xffffe0080e187981 */ /* 0x000ee2000c1e1900 */
[----:B----4-:R-:W-:Y:S02]  /*1060*/  IMAD R17, R17, UR4, RZ ;  /* 0x0000000411117c24 */ /* 0x010fe4000f8e02ff */
[----:B-----5:R-:W-:Y:S02]  /*1070*/  IMAD R16, R16, UR4, RZ ;  /* 0x0000000410107c24 */ /* 0x020fe4000f8e02ff */
[----:B------:R-:W-:-:S04]  /*1080*/  IMAD R17, R17, 0x4, R26 ;  /* 0x0000000411117824 */ /* 0x000fc800078e021a */
[----:B------:R-:W-:Y:S02]  /*1090*/  IMAD R16, R16, 0x8, R17 ;  /* 0x0000000810107824 */ /* 0x000fe400078e0211 */
[----:B------:R-:W-:Y:S02]  /*10a0*/  IMAD R17, R22, UR4, RZ ;  /* 0x0000000416117c24 */ /* 0x000fe4000f8e02ff */
[----:B------:R-:W-:Y:S01]  /*10b0*/  IMAD R23, R23, UR4, RZ ;  /* 0x0000000417177c24 */ /* 0x000fe2000f8e02ff */
[----:B------:R-:W4:Y:S02]  /*10c0*/  LDG.E R22, desc[UR8][R14.64+-0x28] ;  /* 0xffffd8080e167981 */ /* 0x000f24000c1e1900 */
[----:B------:R-:W-:-:S05]  /*10d0*/  LEA R16, R17, R16, 0x4 ;  /* 0x0000001011107211 */ /* 0x000fca00078e20ff */
[----:B------:R-:W-:Y:S02]  /*10e0*/  IMAD R16, R23, 0x20, R16 ;  /* 0x0000002017107824 */ /* 0x000fe400078e0210 */
[----:B------:R-:W5:Y:S01]  /*10f0*/  LDG.E R23, desc[UR8][R14.64+-0x34] ;  /* 0xffffcc080e177981 */ /* 0x000f62000c1e1900 */
[----:B--2---:R-:W-:-:S03]  /*1100*/  IMAD R17, R18, UR4, RZ ;  /* 0x0000000412117c24 */ /* 0x004fc6000f8e02ff */
[----:B------:R-:W2:Y:S01]  /*1110*/  LDG.E R18, desc[UR8][R14.64+-0x24] ;  /* 0xffffdc080e127981 */ /* 0x000ea2000c1e1900 */
[----:B------:R-:W-:Y:S02]  /*1120*/  IMAD R16, R17, 0x40, R16 ;  /* 0x0000004011107824 */ /* 0x000fe400078e0210 */
[----:B---3--:R-:W-:Y:S02]  /*1130*/  IMAD R25, R25, UR4, RZ ;  /* 0x0000000419197c24 */ /* 0x008fe4000f8e02ff */
[----:B------:R-:W-:-:S03]  /*1140*/  IMAD R17, R24, UR4, RZ ;  /* 0x0000000418117c24 */ /* 0x000fc6000f8e02ff */
[----:B------:R-:W-:Y:S01]  /*1150*/  LEA R16, R25, R16, 0x7 ;  /* 0x0000001019107211 */ /* 0x000fe200078e38ff */
[----:B------:R-:W3:Y:S04]  /*1160*/  LDG.E R24, desc[UR8][R14.64+-0x30] ;  /* 0xffffd0080e187981 */ /* 0x000ee8000c1e1900 */
[----:B------:R-:W3:Y:S01]  /*1170*/  LDG.E R25, desc[UR8][R14.64+-0x2c] ;  /* 0xffffd4080e197981 */ /* 0x000ee2000c1e1900 */
[----:B------:R-:W-:Y:S01]  /*1180*/  IMAD R26, R17, 0x100, R16 ;  /* 0x00000100111a7824 */ /* 0x000fe200078e0210 */
[----:B------:R-:W-:-:S04]  /*1190*/  IADD3 R17, P1, PT, R2, R19, RZ ;  /* 0x0000001302117210 */ /* 0x000fc80007f3e0ff */
[----:B------:R-:W-:Y:S02]  /*11a0*/  LEA.HI.X.SX32 R28, R19, R8, 0x1, P1 ;  /* 0x00000008131c7211 */ /* 0x000fe400008f0eff */
[----:B0-----:R-:W-:-:S04]  /*11b0*/  LEA R16, P1, R17, UR6, 0x2 ;  /* 0x0000000611107c11 */ /* 0x001fc8000f8210ff */
[----:B------:R-:W-:-:S05]  /*11c0*/  LEA.HI.X R17, R17, UR7, R28, 0x2, P1 ;  /* 0x0000000711117c11 */ /* 0x000fca00088f141c */
[----:B------:R-:W3:Y:S01]  /*11d0*/  LDG.E R16, desc[UR8][R16.64+-0x40] ;  /* 0xffffc00810107981 */ /* 0x000ee2000c1e1900 */
[----:B----4-:R-:W-:Y:S01]  /*11e0*/  IMAD R22, R22, UR4, RZ ;  /* 0x0000000416167c24 */ /* 0x010fe2000f8e02ff */
[----:B------:R-:W-:Y:S01]  /*11f0*/  IADD3 R20, PT, PT, R20, 0x10, RZ ;  /* 0x0000001014147810 */ /* 0x000fe20007ffe0ff */
[----:B-----5:R-:W-:-:S03]  /*1200*/  IMAD R23, R23, UR4, RZ ;  /* 0x0000000417177c24 */ /* 0x020fc6000f8e02ff */
[----:B------:R-:W-:Y:S01]  /*1210*/  ISETP.NE.AND P1, PT, R20, RZ, PT ;  /* 0x000000ff1400720c */ /* 0x000fe20003f25270 */
[----:B------:R-:W-:Y:S02]  /*1220*/  IMAD R27, R27, UR4, RZ ;  /* 0x000000041b1b7c24 */ /* 0x000fe4000f8e02ff */
[----:B------:R-:W-:Y:S02]  /*1230*/  VIADD R19, R19, 0xfffffff0 ;  /* 0xfffffff013137836 */ /* 0x000fe40000000000 */
[----:B------:R-:W-:Y:S02]  /*1240*/  VIADD R21, R21, 0xfffffff0 ;  /* 0xfffffff015157836 */ /* 0x000fe40000000000 */
[----:B--2---:R-:W-:-:S04]  /*1250*/  IMAD R29, R18, UR4, RZ ;  /* 0x00000004121d7c24 */ /* 0x004fc8000f8e02ff */
[----:B------:R-:W-:-:S05]  /*1260*/  IMAD R26, R29, 0x200, R26 ;  /* 0x000002001d1a7824 */ /* 0x000fca00078e021a */
[----:B------:R-:W-:Y:S01]  /*1270*/  LEA R22, R22, R26, 0xa ;  /* 0x0000001a16167211 */ /* 0x000fe200078e50ff */
[----:B---3--:R-:W-:Y:S02]  /*1280*/  IMAD R29, R24, UR4, RZ ;  /* 0x00000004181d7c24 */ /* 0x008fe4000f8e02ff */
[----:B------:R-:W-:-:S04]  /*1290*/  IMAD R25, R25, UR4, RZ ;  /* 0x0000000419197c24 */ /* 0x000fc8000f8e02ff */
[----:B------:R-:W-:-:S04]  /*12a0*/  IMAD R22, R25, 0x800, R22 ;  /* 0x0000080019167824 */ /* 0x000fc800078e0216 */
[----:B------:R-:W-:-:S04]  /*12b0*/  IMAD R22, R29, 0x1000, R22 ;  /* 0x000010001d167824 */ /* 0x000fc800078e0216 */
[----:B------:R-:W-:-:S04]  /*12c0*/  IMAD R22, R23, 0x2000, R22 ;  /* 0x0000200017167824 */ /* 0x000fc800078e0216 */
[----:B------:R-:W-:Y:S02]  /*12d0*/  IMAD R22, R27, 0x4000, R22 ;  /* 0x000040001b167824 */ /* 0x000fe400078e0216 */
[----:B------:R-:W-:Y:S01]  /*12e0*/  IMAD R15, R16, UR4, RZ ;  /* 0x00000004100f7c24 */ /* 0x000fe2000f8e02ff */
[----:B------:R-:W-:-:S04]  /*12f0*/  USHF.L.U32 UR4, UR4, 0x10, URZ ;  /* 0x0000001004047899 */ /* 0x000fc800080006ff */
[----:B------:R-:W-:Y:S01]  /*1300*/  LEA R18, R15, R22, 0xf ;  /* 0x000000160f127211 */ /* 0x000fe200078e78ff */
[----:B------:R-:W-:Y:S07]  /*1310*/  @P1 BRA `(.L_x_15) ;  /* 0xfffffffc00141947 */ /* 0x000fee000383ffff */
.L_x_14:
[----:B------:R-:W-:Y:S05]  /*1320*/  @!P0 BRA `(.L_x_16) ;  /* 0x0000000400388947 */ /* 0x000fea0003800000 */
[----:B------:R-:W-:Y:S02]  /*1330*/  IADD3 R14, PT, PT, R4, -0x1, RZ ;  /* 0xffffffff040e7810 */ /* 0x000fe40007ffe0ff */
[----:B------:R-:W-:Y:S02]  /*1340*/  ISETP.NE.AND P0, PT, R5, RZ, PT ;  /* 0x000000ff0500720c */ /* 0x000fe40003f05270 */
[----:B------:R-:W-:-:S13]  /*1350*/  ISETP.GE.U32.AND P1, PT, R14, 0x7, PT ;  /* 0x000000070e00780c */ /* 0x000fda0003f26070 */
[----:B------:R-:W-:Y:S05]  /*1360*/  @!P1 BRA `(.L_x_17) ;  /* 0x0000000000849947 */ /* 0x000fea0003800000 */
[----:B------:R-:W0:Y:S01]  /*1370*/  LDC.64 R14, c[0x0][0x390] ;  /* 0x0000e400ff0e7b82 */ /* 0x000e220000000a00 */
[----:B------:R-:W-:Y:S01]  /*1380*/  IMAD.IADD R17, R7, 0x1, R19 ;  /* 0x0000000107117824 */ /* 0x000fe200078e0213 */
[----:B------:R-:W1:Y:S03]  /*1390*/  LDCU.64 UR6, c[0x0][0x390] ;  /* 0x00007200ff0677ac */ /* 0x000e660008000a00 */
[----:B0-----:R-:W-:-:S05]  /*13a0*/  IMAD.WIDE R14, R17, 0x4, R14 ;  /* 0x00000004110e7825 */ /* 0x001fca00078e020e */
[----:B------:R-:W2:Y:S04]  /*13b0*/  LDG.E R27, desc[UR8][R14.64] ;  /* 0x000000080e1b7981 */ /* 0x000ea8000c1e1900 */
[----:B------:R-:W3:Y:S04]  /*13c0*/  LDG.E R25, desc[UR8][R14.64+-0x4] ;  /* 0xfffffc080e197981 */ /* 0x000ee8000c1e1900 */
[----:B------:R-:W4:Y:S01]  /*13d0*/  LDG.E R24, desc[UR8][R14.64+-0x8] ;  /* 0xfffff8080e187981 */ /* 0x000f22000c1e1900 */
[----:B------:R-:W-:-:S03]  /*13e0*/  IADD3 R17, P1, PT, R2, R19, RZ ;  /* 0x0000001302117210 */ /* 0x000fc60007f3e0ff */
[----:B------:R-:W5:Y:S01]  /*13f0*/  LDG.E R22, desc[UR8][R14.64+-0xc] ;  /* 0xfffff4080e167981 */ /* 0x000f62000c1e1900 */
[----:B------:R-:W-:Y:S02]  /*1400*/  LEA.HI.X.SX32 R20, R19, R8, 0x1, P1 ;  /* 0x0000000813147211 */ /* 0x000fe400008f0eff */
[C---:B-1----:R-:W-:Y:S01]  /*1410*/  LEA R16, P1, R17.reuse, UR6, 0x2 ;  /* 0x0000000611107c11 */ /* 0x042fe2000f8210ff */
[----:B------:R-:W5:Y:S03]  /*1420*/  LDG.E R21, desc[UR8][R14.64+-0x10] ;  /* 0xfffff0080e157981 */ /* 0x000f66000c1e1900 */
[----:B------:R-:W-:Y:S01]  /*1430*/  LEA.HI.X R17, R17, UR7, R20, 0x2, P1 ;  /* 0x0000000711117c11 */ /* 0x000fe200088f1414 */
[----:B------:R-:W5:Y:S04]  /*1440*/  LDG.E R23, desc[UR8][R14.64+-0x18] ;  /* 0xffffe8080e177981 */ /* 0x000f68000c1e1900 */
[----:B------:R-:W5:Y:S04]  /*1450*/  LDG.E R20, desc[UR8][R14.64+-0x14] ;  /* 0xffffec080e147981 */ /* 0x000f68000c1e1900 */
[----:B------:R-:W5:Y:S01]  /*1460*/  LDG.E R16, desc[UR8][R16.64+-0x20] ;  /* 0xffffe00810107981 */ /* 0x000f62000c1e1900 */
[----:B------:R-:W-:-:S02]  /*1470*/  VIADD R19, R19, 0xfffffff8 ;  /* 0xfffffff813137836 */ /* 0x000fc40000000000 */
[----:B--2---:R-:W-:Y:S02]  /*1480*/  IMAD R27, R27, UR4, R18 ;  /* 0x000000041b1b7c24 */ /* 0x004fe4000f8e0212 */
[----:B---3--:R-:W-:Y:S02]  /*1490*/  IMAD R18, R25, UR4, RZ ;  /* 0x0000000419127c24 */ /* 0x008fe4000f8e02ff */
[----:B----4-:R-:W-:Y:S02]  /*14a0*/  IMAD R25, R24, UR4, RZ ;  /* 0x0000000418197c24 */ /* 0x010fe4000f8e02ff */
[----:B------:R-:W-:Y:S02]  /*14b0*/  IMAD R18, R18, 0x2, R27 ;  /* 0x0000000212127824 */ /* 0x000fe400078e021b */
[----:B-----5:R-:W-:-:S03]  /*14c0*/  IMAD R27, R22, UR4, RZ ;  /* 0x00000004161b7c24 */ /* 0x020fc6000f8e02ff */
[----:B------:R-:W-:Y:S01]  /*14d0*/  LEA R18, R25, R18, 0x2 ;  /* 0x0000001219127211 */ /* 0x000fe200078e10ff */
[----:B------:R-:W-:-:S04]  /*14e0*/  IMAD R21, R21, UR4, RZ ;  /* 0x0000000415157c24 */ /* 0x000fc8000f8e02ff */
[----:B------:R-:W-:Y:S02]  /*14f0*/  IMAD R18, R27, 0x8, R18 ;  /* 0x000000081b127824 */ /* 0x000fe400078e0212 */
[----:B------:R-:W-:Y:S02]  /*1500*/  IMAD R25, R20, UR4, RZ ;  /* 0x0000000414197c24 */ /* 0x000fe4000f8e02ff */
[----:B------:R-:W-:Y:S02]  /*1510*/  IMAD R18, R21, 0x10, R18 ;  /* 0x0000001015127824 */ /* 0x000fe400078e0212 */
[----:B------:R-:W-:-:S03]  /*1520*/  IMAD R23, R23, UR4, RZ ;  /* 0x0000000417177c24 */ /* 0x000fc6000f8e02ff */
[----:B------:R-:W-:Y:S01]  /*1530*/  LEA R18, R25, R18, 0x5 ;  /* 0x0000001219127211 */ /* 0x000fe200078e28ff */
[----:B------:R-:W-:-:S04]  /*1540*/  IMAD R15, R16, UR4, RZ ;  /* 0x00000004100f7c24 */ /* 0x000fc8000f8e02ff */
[----:B------:R-:W-:Y:S01]  /*1550*/  IMAD R18, R23, 0x40, R18 ;  /* 0x0000004017127824 */ /* 0x000fe200078e0212 */
[----:B------:R-:W-:-:S04]  /*1560*/  USHF.L.U32 UR4, UR4, 0x8, URZ ;  /* 0x0000000804047899 */ /* 0x000fc800080006ff */
[----:B------:R-:W-:-:S08]  /*1570*/  LEA R18, R15, R18, 0x7 ;  /* 0x000000120f127211 */ /* 0x000fd000078e38ff */
.L_x_17:
[----:B------:R-:W-:Y:S05]  /*1580*/  @!P0 BRA `(.L_x_16) ;  /* 0x0000000000a08947 */ /* 0x000fea0003800000 */
[----:B------:R-:W-:Y:S01]  /*1590*/  VIADD R14, R5, 0xffffffff ;  /* 0xffffffff050e7836 */ /* 0x000fe20000000000 */
[----:B------:R-:W-:-:S04]  /*15a0*/  ISETP.NE.AND P0, PT, R6, RZ, PT ;  /* 0x000000ff0600720c */ /* 0x000fc80003f05270 */
[----:B------:R-:W-:-:S13]  /*15b0*/  ISETP.GE.U32.AND P1, PT, R14, 0x3, PT ;  /* 0x000000030e00780c */ /* 0x000fda0003f26070 */
[----:B------:R-:W-:Y:S05]  /*15c0*/  @!P1 BRA `(.L_x_18) ;  /* 0x0000000000549947 */ /* 0x000fea0003800000 */
[----:B------:R-:W0:Y:S01]  /*15d0*/  LDC.64 R14, c[0x0][0x390] ;  /* 0x0000e400ff0e7b82 */ /* 0x000e220000000a00 */
[----:B------:R-:W1:Y:S01]  /*15e0*/  LDCU.64 UR6, c[0x0][0x390] ;  /* 0x00007200ff0677ac */ /* 0x000e620008000a00 */
[-C--:B------:R-:W-:Y:S02]  /*15f0*/  IADD3 R17, PT, PT, R7, R19.reuse, RZ ;  /* 0x0000001307117210 */ /* 0x080fe40007ffe0ff */
[----:B------:R-:W-:-:S03]  /*1600*/  IADD3 R22, P1, PT, R2, R19, RZ ;  /* 0x0000001302167210 */ /* 0x000fc60007f3e0ff */
[----:B0-----:R-:W-:Y:S01]  /*1610*/  IMAD.WIDE R14, R17, 0x4, R14 ;  /* 0x00000004110e7825 */ /* 0x001fe200078e020e */
[----:B------:R-:W-:Y:S02]  /*1620*/  LEA.HI.X.SX32 R17, R19, R8, 0x1, P1 ;  /* 0x0000000813117211 */ /* 0x000fe400008f0eff */
[C---:B-1----:R-:W-:Y:S02]  /*1630*/  LEA R16, P1, R22.reuse, UR6, 0x2 ;  /* 0x0000000616107c11 */ /* 0x042fe4000f8210ff */
[----:B------:R-:W2:Y:S04]  /*1640*/  LDG.E R21, desc[UR8][R14.64] ;  /* 0x000000080e157981 */ /* 0x000ea8000c1e1900 */
[----:B------:R-:W3:Y:S01]  /*1650*/  LDG.E R20, desc[UR8][R14.64+-0x4] ;  /* 0xfffffc080e147981 */ /* 0x000ee2000c1e1900 */
[----:B------:R-:W-:-:S03]  /*1660*/  LEA.HI.X R17, R22, UR7, R17, 0x2, P1 ;  /* 0x0000000716117c11 */ /* 0x000fc600088f1411 */
[----:B------:R-:W4:Y:S04]  /*1670*/  LDG.E R22, desc[UR8][R14.64+-0x8] ;  /* 0xfffff8080e167981 */ /* 0x000f28000c1e1900 */
[----:B------:R-:W5:Y:S01]  /*1680*/  LDG.E R16, desc[UR8][R16.64+-0x10] ;  /* 0xfffff00810107981 */ /* 0x000f62000c1e1900 */
[----:B------:R-:W-:Y:S01]  /*1690*/  IADD3 R19, PT, PT, R19, -0x4, RZ ;  /* 0xfffffffc13137810 */ /* 0x000fe20007ffe0ff */
[----:B--2---:R-:W-:Y:S02]  /*16a0*/  IMAD R21, R21, UR4, R18 ;  /* 0x0000000415157c24 */ /* 0x004fe4000f8e0212 */
[----:B---3--:R-:W-:Y:S02]  /*16b0*/  IMAD R20, R20, UR4, RZ ;  /* 0x0000000414147c24 */ /* 0x008fe4000f8e02ff */
[----:B----4-:R-:W-:-:S02]  /*16c0*/  IMAD R23, R22, UR4, RZ ;  /* 0x0000000416177c24 */ /* 0x010fc4000f8e02ff */
[----:B------:R-:W-:Y:S02]  /*16d0*/  IMAD R20, R20, 0x2, R21 ;  /* 0x0000000214147824 */ /* 0x000fe400078e0215 */
[----:B-----5:R-:W-:Y:S01]  /*16e0*/  IMAD R18, R16, UR4, RZ ;  /* 0x0000000410127c24 */ /* 0x020fe2000f8e02ff */
[----:B------:R-:W-:Y:S01]  /*16f0*/  USHF.L.U32 UR4, UR4, 0x4, URZ ;  /* 0x0000000404047899 */ /* 0x000fe200080006ff */
[----:B------:R-:W-:-:S05]  /*1700*/  IMAD R23, R23, 0x4, R20 ;  /* 0x0000000417177824 */ /* 0x000fca00078e0214 */
[----:B------:R-:W-:-:S07]  /*1710*/  LEA R18, R18, R23, 0x3 ;  /* 0x0000001712127211 */ /* 0x000fce00078e18ff */
.L_x_18:
[----:B------:R-:W-:Y:S05]  /*1720*/  @!P0 BRA `(.L_x_16) ;  /* 0x0000000000388947 */ /* 0x000fea0003800000 */
[----:B------:R-:W0:Y:S01]  /*1730*/  LDC.64 R14, c[0x0][0x390] ;  /* 0x0000e400ff0e7b82 */ /* 0x000e220000000a00 */
[----:B------:R-:W-:-:S04]  /*1740*/  IMAD.IADD R19, R7, 0x1, R19 ;  /* 0x0000000107137824 */ /* 0x000fc800078e0213 */
[----:B0-----:R-:W-:-:S05]  /*1750*/  IMAD.WIDE R14, R19, 0x4, R14 ;  /* 0x00000004130e7825 */ /* 0x001fca00078e020e */
[----:B------:R-:W2:Y:S01]  /*1760*/  LDG.E R17, desc[UR8][R14.64] ;  /* 0x000000080e117981 */ /* 0x000ea2000c1e1900 */
[----:B------:R-:W-:Y:S01]  /*1770*/  ISETP.NE.AND P0, PT, R6, 0x1, PT ;  /* 0x000000010600780c */ /* 0x000fe20003f05270 */
[----:B--2---:R-:W-:-:S12]  /*1780*/  IMAD R18, R17, UR4, R18 ;  /* 0x0000000411127c24 */ /* 0x004fd8000f8e0212 */
[----:B------:R-:W-:Y:S05]  /*1790*/  @!P0 BRA `(.L_x_16) ;  /* 0x00000000001c8947 */ /* 0x000fea0003800000 */
[----:B------:R-:W-:Y:S01]  /*17a0*/  ISETP.NE.AND P0, PT, R6, 0x2, PT ;  /* 0x000000020600780c */ /* 0x000fe20003f05270 */
[----:B------:R-:W2:-:S12]  /*17b0*/  LDG.E R16, desc[UR8][R14.64+-0x4] ;  /* 0xfffffc080e107981 */ /* 0x000e98000c1e1900 */
[----:B------:R-:W3:Y:S01]  /*17c0*/  @P0 LDG.E R19, desc[UR8][R14.64+-0x8] ;  /* 0xfffff8080e130981 */ /* 0x000ee2000c1e1900 */
[----:B--2---:R-:W-:-:S05]  /*17d0*/  IMAD R17, R16, UR4, RZ ;  /* 0x0000000410117c24 */ /* 0x004fca000f8e02ff */
[----:B------:R-:W-:Y:S01]  /*17e0*/  LEA R18, R17, R18, 0x1 ;  /* 0x0000001211127211 */ /* 0x000fe200078e08ff */
[----:B---3--:R-:W-:-:S04]  /*17f0*/  @P0 IMAD R19, R19, UR4, RZ ;  /* 0x0000000413130c24 */ /* 0x008fc8000f8e02ff */
[----:B------:R-:W-:-:S07]  /*1800*/  @P0 IMAD R18, R19, 0x4, R18 ;  /* 0x0000000413120824 */ /* 0x000fce00078e0212 */
.L_x_16:
[----:B------:R-:W-:Y:S01]  /*1810*/  LEA R15, R10, R3, 0x2 ;  /* 0x000000030a0f7211 */ /* 0x000fe200078e10ff */
[----:B------:R-:W-:Y:S01]  /*1820*/  IMAD.MOV.U32 R10, RZ, RZ, 0x1 ;  /* 0x00000001ff0a7424 */ /* 0x000fe200078e00ff */
[----:B------:R-:W-:-:S03]  /*1830*/  UPLOP3.LUT UP0, UPT, UPT, UPT, UPT, 0x40, 0x4 ;  /* 0x000000000004789c */ /* 0x000fc60003f0e870 */
[----:B------:R0:W-:Y:S01]  /*1840*/  STS [R15], R18 ;  /* 0x000000120f007388 */ /* 0x0001e20000000800 */
[----:B------:R-:W-:Y:S07]  /*1850*/  BRA.U UP1, `(.L_x_19) ;  /* 0xfffffff501847547 */ /* 0x000fee000b83ffff */
[----:B------:R1:W2:Y:S01]  /*1860*/  LDS.64 R4, [R3] ;  /* 0x0000000003047984 */ /* 0x0002a20000000a00 */
[----:B------:R-:W-:Y:S05]  /*1870*/  BRA `(.L_x_20) ;  /* 0x0000000000107947 */ /* 0x000fea0003800000 */
.L_x_13:
[----:B------:R-:W-:Y:S01]  /*1880*/  HFMA2 R7, -RZ, RZ, 0, 5.9604644775390625e-08 ;  /* 0x00000001ff077431 */ /* 0x000fe200000001ff */
[----:B------:R3:W-:Y:S01]  /*1890*/  STS.64 [R3], RZ ;  /* 0x000000ff03007388 */ /* 0x0007e20000000a00 */
[----:B------:R-:W-:-:S03]  /*18a0*/  CS2R R4, SRZ ;  /* 0x0000000000047805 */ /* 0x000fc6000001ff00 */
[----:B------:R3:W-:Y:S04]  /*18b0*/  STG.E desc[UR8][R12.64], R7 ;  /* 0x000000070c007986 */ /* 0x0007e8000c101908 */
.L_x_20:
[----:B-1-3--:R-:W1:Y:S01]  /*18c0*/  LDC.64 R2, c[0x0][0x3a8] ;  /* 0x0000ea00ff027b82 */ /* 0x00ae620000000a00 */
[----:B------:R-:W-:-:S05]  /*18d0*/  VIADD R7, R0, UR5 ;  /* 0x0000000500077c36 */ /* 0x000fca0008000000 */
[----:B------:R-:W-:-:S05]  /*18e0*/  SHF.L.U32 R7, R7, 0x1, RZ ;  /* 0x0000000107077819 */ /* 0x000fca00000006ff */
[----:B-1----:R-:W-:-:S05]  /*18f0*/  IMAD.WIDE R2, R7, 0x4, R2 ;  /* 0x0000000407027825 */ /* 0x002fca00078e0202 */
[----:B--2---:R-:W-:Y:S04]  /*1900*/  STG.E desc[UR8][R2.64], R4 ;  /* 0x0000000402007986 */ /* 0x004fe8000c101908 */
[----:B------:R-:W-:Y:S01]  /*1910*/  STG.E desc[UR8][R2.64+0x4], R5 ;  /* 0x0000040502007986 */ /* 0x000fe2000c101908 */
[----:B------:R-:W-:Y:S05]  /*1920*/  EXIT ;  /* 0x000000000000794d */ /* 0x000fea0003800000 */
.L_x_21:
        /* <DEDUP_REMOVED lines=13> */
.L_x_30:


//--------------------- .text._Z18findMaxIndexKernelP7double2PiPdiiS1_ --------------------------
	.section	.text._Z18findMaxIndexKernelP7double2PiPdiiS1_,"ax",@progbits
	.align	128
        .global         _Z18findMaxIndexKernelP7double2PiPdiiS1_
        .type           _Z18findMaxIndexKernelP7double2PiPdiiS1_,@function
        .size           _Z18findMaxIndexKernelP7double2PiPdiiS1_,(.L_x_31 - _Z18findMaxIndexKernelP7double2PiPdiiS1_)
        .other          _Z18findMaxIndexKernelP7double2PiPdiiS1_,@"STO_CUDA_ENTRY STV_DEFAULT"
_Z18findMaxIndexKernelP7double2PiPdiiS1_:
.text._Z18findMaxIndexKernelP7double2PiPdiiS1_:
[----:B------:R-:W-:Y:S01]  /*0000*/  LDC R1, c[0x0][0x37c] ;  /* 0x0000df00ff017b82 */ /* 0x000fe20000000800 */
[----:B------:R-:W0:Y:S07]  /*0010*/  S2R R17, SR_TID.X ;  /* 0x0000000000117919 */ /* 0x000e2e0000002100 */
[----:B------:R-:W0:Y:S01]  /*0020*/  S2UR UR4, SR_CTAID.X ;  /* 0x00000000000479c3 */ /* 0x000e220000002500 */
[----:B------:R-:W1:Y:S01]  /*0030*/  LDCU UR5, c[0x0][0x398] ;  /* 0x00007300ff0577ac */ /* 0x000e620008000800 */
[----:B------:R-:W2:Y:S06]  /*0040*/  LDCU.64 UR8, c[0x0][0x358] ;  /* 0x00006b00ff0877ac */ /* 0x000eac0008000a00 */
[----:B------:R-:W0:Y:S02]  /*0050*/  LDC R12, c[0x0][0x360] ;  /* 0x0000d800ff0c7b82 */ /* 0x000e240000000800 */
[----:B0-----:R-:W-:-:S05]  /*0060*/  IMAD R13, R12, UR4, R17 ;  /* 0x000000040c0d7c24 */ /* 0x001fca000f8e0211 */
[----:B-1----:R-:W-:-:S13]  /*0070*/  ISETP.GE.AND P0, PT, R13, UR5, PT ;  /* 0x000000050d007c0c */ /* 0x002fda000bf06270 */
[----:B------:R-:W0:Y:S02]  /*0080*/  @!P0 LDC.64 R4, c[0x0][0x380] ;  /* 0x0000e000ff048b82 */ /* 0x000e240000000a00 */
[----:B0-----:R-:W-:-:S06]  /*0090*/  @!P0 IMAD.WIDE R4, R13, 0x10, R4 ;  /* 0x000000100d048825 */ /* 0x001fcc00078e0204 */
[----:B--2---:R-:W2:Y:S01]  /*00a0*/  @!P0 LDG.E.128 R4, desc[UR8][R4.64] ;  /* 0x0000000804048981 */ /* 0x004ea2000c1e1d00 */
[----:B------:R-:W0:Y:S01]  /*00b0*/  S2UR UR6, SR_CgaCtaId ;  /* 0x00000000000679c3 */ /* 0x000e220000008800 */
[----:B------:R-:W-:Y:S01]  /*00c0*/  UMOV UR4, 0x400 ;  /* 0x0000040000047882 */ /* 0x000fe20000000000 */
[----:B------:R-:W-:Y:S01]  /*00d0*/  CS2R R10, SRZ ;  /* 0x00000000000a7805 */ /* 0x000fe2000001ff00 */
[----:B------:R-:W-:Y:S01]  /*00e0*/  UIADD3 UR5, UPT, UPT, UR4, 0x4000, URZ ;  /* 0x0000400004057890 */ /* 0x000fe2000fffe0ff */
[----:B------:R-:W-:Y:S02]  /*00f0*/  @P0 IMAD.MOV.U32 R8, RZ, RZ, 0x0 ;  /* 0x00000000ff080424 */ /* 0x000fe400078e00ff */
[----:B------:R-:W-:Y:S02]  /*0100*/  @P0 IMAD.MOV.U32 R9, RZ, RZ, -0x3fa74000 ;  /* 0xc058c000ff090424 */ /* 0x000fe400078e00ff */
[----:B------:R-:W-:Y:S01]  /*0110*/  @P0 IMAD.MOV.U32 R3, RZ, RZ, -0x1 ;  /* 0xffffffffff030424 */ /* 0x000fe200078e00ff */
[----:B0-----:R-:W-:-:S02]  /*0120*/  ULEA UR4, UR6, UR4, 0x18 ;  /* 0x0000000406047291 */ /* 0x001fc4000f8ec0ff */
[----:B------:R-:W-:-:S04]  /*0130*/  ULEA UR5, UR6, UR5, 0x18 ;  /* 0x0000000506057291 */ /* 0x000fc8000f8ec0ff */
[C---:B------:R-:W-:Y:S02]  /*0140*/  LEA R15, R17.reuse, UR4, 0x4 ;  /* 0x00000004110f7c11 */ /* 0x040fe4000f8e20ff */
[----:B------:R-:W-:-:S03]  /*0150*/  LEA R0, R17, UR5, 0x2 ;  /* 0x0000000511007c11 */ /* 0x000fc6000f8e10ff */
[----:B--2---:R0:W-:Y:S04]  /*0160*/  @!P0 STS.128 [R15], R4 ;  /* 0x000000040f008388 */ /* 0x0041e80000000c00 */
[----:B------:R0:W-:Y:S04]  /*0170*/  @!P0 STS [R0], R13 ;  /* 0x0000000d00008388 */ /* 0x0001e80000000800 */
[----:B------:R0:W-:Y:S04]  /*0180*/  @P0 STS.128 [R15], R8 ;  /* 0x000000080f000388 */ /* 0x0001e80000000c00 */
[----:B------:R0:W-:Y:S01]  /*0190*/  @P0 STS [R0], R3 ;  /* 0x0000000300000388 */ /* 0x0001e20000000800 */
[----:B------:R-:W-:Y:S01]  /*01a0*/  BAR.SYNC.DEFER_BLOCKING 0x0 ;  /* 0x0000000000007b1d */ /* 0x000fe20000010000 */
[----:B------:R-:W-:-:S13]  /*01b0*/  ISETP.GE.U32.AND P0, PT, R12, 0x2, PT ;  /* 0x000000020c00780c */ /* 0x000fda0003f06070 */
[----:B0-----:R-:W-:Y:S05]  /*01c0*/  @!P0 BRA `(.L_x_22) ;  /* 0x0000000000508947 */ /* 0x001fea0003800000 */
[----:B------:R-:W0:Y:S02]  /*01d0*/  LDCU UR4, c[0x0][0x398] ;  /* 0x00007300ff0477ac */ /* 0x000e240008000800 */
.L_x_25:
[----:B------:R-:W-:Y:S01]  /*01e0*/  MOV R8, R12 ;  /* 0x0000000c00087202 */ /* 0x000fe20000000f00 */
[----:B------:R-:W-:Y:S01]  /*01f0*/  BSSY.RECONVERGENT B0, `(.L_x_23) ;  /* 0x000000e000007945 */ /* 0x000fe20003800200 */
[----:B------:R-:W-:-:S05]  /*0200*/  SHF.R.U32.HI R12, RZ, 0x1, R12 ;  /* 0x00000001ff0c7819 */ /* 0x000fca000001160c */
[----:B------:R-:W-:-:S05]  /*0210*/  IMAD.IADD R2, R13, 0x1, R12 ;  /* 0x000000010d027824 */ /* 0x000fca00078e020c */
[----:B0-----:R-:W-:-:S04]  /*0220*/  ISETP.GE.AND P0, PT, R2, UR4, PT ;  /* 0x0000000402007c0c */ /* 0x001fc8000bf06270 */
[----:B------:R-:W-:-:S13]  /*0230*/  ISETP.GE.U32.OR P0, PT, R17, R12, P0 ;  /* 0x0000000c1100720c */ /* 0x000fda0000706470 */
[----:B------:R-:W-:Y:S05]  /*0240*/  @P0 BRA `(.L_x_24) ;  /* 0x0000000000200947 */ /* 0x000fea0003800000 */
[----:B------:R-:W-:Y:S01]  /*0250*/  IMAD R4, R12, 0x10, R15 ;  /* 0x000000100c047824 */ /* 0x000fe200078e020f */
[----:B------:R-:W-:Y:S05]  /*0260*/  LDS.64 R2, [R15] ;  /* 0x000000000f027984 */ /* 0x000fea0000000a00 */
[----:B------:R-:W0:Y:S02]  /*0270*/  LDS.128 R4, [R4] ;  /* 0x0000000004047984 */ /* 0x000e240000000c00 */
[----:B0-----:R-:W-:-:S14]  /*0280*/  DSETP.GEU.AND P0, PT, R2, R4, PT ;  /* 0x000000040200722a */ /* 0x001fdc0003f0e000 */
[----:B------:R-:W-:Y:S01]  /*0290*/  @!P0 LEA R2, R12, R0, 0x2 ;  /* 0x000000000c028211 */ /* 0x000fe200078e10ff */
[----:B------:R-:W-:Y:S04]  /*02a0*/  @!P0 STS.128 [R15], R4 ;  /* 0x000000040f008388 */ /* 0x000fe80000000c00 */
[----:B------:R-:W0:Y:S04]  /*02b0*/  @!P0 LDS R3, [R2] ;  /* 0x0000000002038984 */ /* 0x000e280000000800 */
[----:B0-----:R0:W-:Y:S02]  /*02c0*/  @!P0 STS [R0], R3 ;  /* 0x0000000300008388 */ /* 0x0011e40000000800 */
.L_x_24:
[----:B------:R-:W-:Y:S05]  /*02d0*/  BSYNC.RECONVERGENT B0 ;  /* 0x0000000000007941 */ /* 0x000fea0003800200 */
.L_x_23:
[----:B------:R-:W-:Y:S01]  /*02e0*/  BAR.SYNC.DEFER_BLOCKING 0x0 ;  /* 0x0000000000007b1d */ /* 0x000fe20000010000 */
[----:B------:R-:W-:-:S13]  /*02f0*/  ISETP.GT.U32.AND P0, PT, R8, 0x3, PT ;  /* 0x000000030800780c */ /* 0x000fda0003f04070 */
[----:B------:R-:W-:Y:S05]  /*0300*/  @P0 BRA `(.L_x_25) ;  /* 0xfffffffc00b40947 */ /* 0x000fea000383ffff */
.L_x_22:
[----:B------:R-:W-:-:S13]  /*0310*/  ISETP.NE.AND P0, PT, R17, RZ, PT ;  /* 0x000000ff1100720c */ /* 0x000fda0003f05270 */
[----:B------:R-:W-:Y:S05]  /*0320*/  @P0 EXIT ;  /* 0x000000000000094d */ /* 0x000fea0003800000 */
[----:B------:R-:W1:Y:S01]  /*0330*/  S2UR UR5, SR_CgaCtaId ;  /* 0x00000000000579c3 */ /* 0x000e620000008800 */
[----:B------:R-:W-:-:S07]  /*0340*/  UMOV UR4, 0x400 ;  /* 0x0000040000047882 */ /* 0x000fce0000000000 */
[----:B------:R-:W2:Y:S08]  /*0350*/  LDC R13, c[0x0][0x39c] ;  /* 0x0000e700ff0d7b82 */ /* 0x000eb00000000800 */
[----:B0-----:R-:W2:Y:S01]  /*0360*/  LDC.64 R2, c[0x0][0x388] ;  /* 0x0000e200ff027b82 */ /* 0x001ea20000000a00 */
[----:B-1----:R-:W-:-:S07]  /*0370*/  ULEA UR4, UR5, UR4, 0x18 ;  /* 0x0000000405047291 */ /* 0x002fce000f8ec0ff */
[----:B------:R-:W0:Y:S02]  /*0380*/  LDC.64 R6, c[0x0][0x390] ;  /* 0x0000e400ff067b82 */ /* 0x000e240000000a00 */
[----:B------:R-:W1:Y:S06]  /*0390*/  LDS R11, [UR4+0x4000] ;  /* 0x00400004ff0b7984 */ /* 0x000e6c0008000800 */
[----:B------:R-:W3:Y:S01]  /*03a0*/  LDC.64 R8, c[0x0][0x3a0] ;  /* 0x0000e800ff087b82 */ /* 0x000ee20000000a00 */
[----:B------:R-:W4:Y:S01]  /*03b0*/  LDS.64 R4, [UR4] ;  /* 0x00000004ff047984 */ /* 0x000f220008000a00 */
[----:B--2---:R-:W-:-:S04]  /*03c0*/  IMAD.WIDE R2, R13, 0x4, R2 ;  /* 0x000000040d027825 */ /* 0x004fc800078e0202 */
[----:B0-----:R-:W-:-:S04]  /*03d0*/  IMAD.WIDE R6, R13, 0x8, R6 ;  /* 0x000000080d067825 */ /* 0x001fc800078e0206 */
[----:B---3--:R-:W-:Y:S01]  /*03e0*/  IMAD.WIDE R8, R13, 0x4, R8 ;  /* 0x000000040d087825 */ /* 0x008fe200078e0208 */
[----:B-1----:R-:W-:Y:S04]  /*03f0*/  STG.E desc[UR8][R2.64], R11 ;  /* 0x0000000b02007986 */ /* 0x002fe8000c101908 */
[----:B----4-:R-:W-:Y:S04]  /*0400*/  STG.E.64 desc[UR8][R6.64], R4 ;  /* 0x0000000406007986 */ /* 0x010fe8000c101b08 */
[----:B------:R-:W-:Y:S01]  /*0410*/  STG.E desc[UR8][R8.64], R13 ;  /* 0x0000000d08007986 */ /* 0x000fe2000c101908 */
[----:B------:R-:W-:Y:S05]  /*0420*/  EXIT ;  /* 0x000000000000794d */ /* 0x000fea0003800000 */
.L_x_26:
        /* <DEDUP_REMOVED lines=13> */
.L_x_31:


//--------------------- .nv.shared._Z22applyPhaseFlipParallelP7double2xi --------------------------
	.section	.nv.shared._Z22applyPhaseFlipParallelP7double2xi,"aw",@nobits
	.sectionflags	@""
	.align	16
	.zero		1024


//--------------------- .nv.shared.reserved.0     --------------------------
	.section	.nv.shared.reserved.0,"aw",@nobits
	.weak		__nv_reservedSMEM_offset_0_alias
	.size		__nv_reservedSMEM_offset_0_alias, 0, 64
	.other		__nv_reservedSMEM_offset_0_alias,@"STO_CUDA_RESERVED_SHARED STV_DEFAULT"
__nv_reservedSMEM_offset_0_alias:
	.zero		0
	.zero		64


//--------------------- .nv.shared._Z14applyPhaseFlipP7double2x --------------------------
	.section	.nv.shared._Z14applyPhaseFlipP7double2x,"aw",@nobits
	.sectionflags	@""
	.align	16
	.zero		1024


//--------------------- .nv.shared._Z15contract_tensorP7double2PKS_iPiixS3_i --------------------------
	.section	.nv.shared._Z15contract_tensorP7double2PKS_iPiixS3_i,"aw",@nobits
	.sectionflags	@""
	.align	16
	.zero		1024


//--------------------- .nv.shared._Z11compute_idxiPiS_ixS_ --------------------------
	.section	.nv.shared._Z11compute_idxiPiS_ixS_,"aw",@nobits
	.sectionflags	@""
	.align	16
	.zero		1024


//--------------------- .nv.shared._Z18findMaxIndexKernelP7double2PiPdiiS1_ --------------------------
	.section	.nv.shared._Z18findMaxIndexKernelP7double2PiPdiiS1_,"aw",@nobits
	.sectionflags	@""
	.align	16
.nv.shared._Z18findMaxIndexKernelP7double2PiPdiiS1_:
	.zero		21504


//--------------------- .nv.constant0._Z22applyPhaseFlipParallelP7double2xi --------------------------
	.section	.nv.constant0._Z22applyPhaseFlipParallelP7double2xi,"a",@progbits
	.sectionflags	@""
	.align	4
.nv.constant0._Z22applyPhaseFlipParallelP7double2xi:
	.zero		916


//--------------------- .nv.constant0._Z14applyPhaseFlipP7double2x --------------------------
	.section	.nv.constant0._Z14applyPhaseFlipP7double2x,"a",@progbits
	.sectionflags	@""
	.align	4
.nv.constant0._Z14applyPhaseFlipP7double2x:
	.zero		912


//--------------------- .nv.constant0._Z15contract_tensorP7double2PKS_iPiixS3_i --------------------------
	.section	.nv.constant0._Z15contract_tensorP7double2PKS_iPiixS3_i,"a",@progbits
	.sectionflags	@""
	.align	4
.nv.constant0._Z15contract_tensorP7double2PKS_iPiixS3_i:
	.zero		956


//--------------------- .nv.constant0._Z11compute_idxiPiS_ixS_ --------------------------
	.section	.nv.constant0._Z11compute_idxiPiS_ixS_,"a",@progbits
	.sectionflags	@""
	.align	4
.nv.constant0._Z11compute_idxiPiS_ixS_:
	.zero		944


//--------------------- .nv.constant0._Z18findMaxIndexKernelP7double2PiPdiiS1_ --------------------------
	.section	.nv.constant0._Z18findMaxIndexKernelP7double2PiPdiiS1_,"a",@progbits
	.sectionflags	@""
	.align	4
.nv.constant0._Z18findMaxIndexKernelP7double2PiPdiiS1_:
	.zero		936


//--------------------- SYMBOLS --------------------------

	.type		.nv.reservedSmem.offset0,@object
	.size		.nv.reservedSmem.offset0,0x4
	.type		.nv.reservedSmem.cap,@object
	.size		.nv.reservedSmem.cap,0x4
